// auto-generated by cutlass_sweep.fmha — config: {"arch": "sm_90", "direction": "fwd", "dtype": "bf16", "head_dim": 256, "mask": "none", "schedule": "tma", "tile_kv": 64, "tile_q": 64}
#include "cutlass/cutlass.h"
#include "cute/tensor.hpp"
#include "cutlass/device_kernel.h"
#include "cutlass/kernel_hardware_info.h"
#include "88_hopper_fmha/collective/fmha_fusion.hpp"
#include "88_hopper_fmha/kernel/fmha_kernel_builder.hpp"

using namespace cute;
using Element = cutlass::bfloat16_t;
using TileShape = Shape<_64, _64, _256>;
using StrideQ = cute::tuple<int, _1, cute::tuple<int, int>>;
using StrideK = cute::tuple<int, _1, cute::tuple<int, int>>;
using StrideV = cute::tuple<int, cute::_1, cute::tuple<int, int>>;

using Kernel = typename cutlass::fmha::kernel::FmhaBuilder<
    Element, float, float,
    TileShape, StrideQ, StrideK, StrideV,
    cutlass::fmha::collective::DefaultFusion,
    cutlass::gemm::KernelTma
  >::Kernel;

auto* _anchor = &cutlass::device_kernel<Kernel>;


// ===== COMPILED SASS (sm_90a) =====

	.target	sm_90a

	.elftype	@"ET_EXEC"


//--------------------- .note.nv.tkinfo           --------------------------
	.section	.note.nv.tkinfo,"",@"SHT_NOTE"
	.sectionflags	@"SHF_NOTE_NV_TKINFO"
	.tkinfo
        /*0018*/ 	.word	0x00000002
        /*0030*/ 	.string	""
        /*0030*/ 	.string	"ptxas"
        /*0030*/ 	.string	"Cuda compilation tools, release 13.0, V13.0.88"
        /*0030*/ 	.string	"Build cuda_13.0.r13.0/compiler.36424714_0"
        /*0030*/ 	.string	"-arch sm_90a -m 64 "



//--------------------- .note.nv.cuinfo           --------------------------
	.section	.note.nv.cuinfo,"",@"SHT_NOTE"
	.sectionflags	@"SHF_NOTE_NV_CUINFO"
        /*0018*/ 	.short	0x0002
        /*001a*/ 	.short	0x005a
        /*001c*/ 	.short	0x0082
	.zero		2


//--------------------- .nv.info                  --------------------------
	.section	.nv.info,"",@"SHT_CUDA_INFO"
	.align	4


	//----- nvinfo : EIATTR_REGCOUNT
	.align		4
        /*0000*/ 	.byte	0x04, 0x2f
        /*0002*/ 	.short	(.L_16 - .L_15)
	.align		4
.L_15:
        /*0004*/ 	.word	index@(_ZN7cutlass13device_kernelINS_4fmha6kernel13FmhaKernelTmaINS1_10collective15FmhaMainloopTmaINS_10bfloat16_tEfN4cute5tupleIJNS7_1CILi64EEESA_NS9_ILi256EEEEEENS4_13DefaultFusionEJEEENS4_15FmhaFwdEpilogueIS6_fNS8_IJSA_SB_SA_EEEEEJEEEEEvNT_6ParamsE)
        /*0008*/ 	.word	0x000000d5


	//----- nvinfo : EIATTR_FRAME_SIZE
	.align		4
.L_16:
        /*000c*/ 	.byte	0x04, 0x11
        /*000e*/ 	.short	(.L_18 - .L_17)
	.align		4
.L_17:
        /*0010*/ 	.word	index@($__internal_0_$__cuda_sm20_rcp_rn_f32_slowpath)
        /*0014*/ 	.word	0x00000000


	//----- nvinfo : EIATTR_FRAME_SIZE
	.align		4
.L_18:
        /*0018*/ 	.byte	0x04, 0x11
        /*001a*/ 	.short	(.L_20 - .L_19)
	.align		4
.L_19:
        /*001c*/ 	.word	index@(_ZN7cutlass13device_kernelINS_4fmha6kernel13FmhaKernelTmaINS1_10collective15FmhaMainloopTmaINS_10bfloat16_tEfN4cute5tupleIJNS7_1CILi64EEESA_NS9_ILi256EEEEEENS4_13DefaultFusionEJEEENS4_15FmhaFwdEpilogueIS6_fNS8_IJSA_SB_SA_EEEEEJEEEEEvNT_6ParamsE)
        /*0020*/ 	.word	0x00000000


	//----- nvinfo : EIATTR_MIN_STACK_SIZE
	.align		4
.L_20:
        /*0024*/ 	.byte	0x04, 0x12
        /*0026*/ 	.short	(.L_22 - .L_21)
	.align		4
.L_21:
        /*0028*/ 	.word	index@(_ZN7cutlass13device_kernelINS_4fmha6kernel13FmhaKernelTmaINS1_10collective15FmhaMainloopTmaINS_10bfloat16_tEfN4cute5tupleIJNS7_1CILi64EEESA_NS9_ILi256EEEEEENS4_13DefaultFusionEJEEENS4_15FmhaFwdEpilogueIS6_fNS8_IJSA_SB_SA_EEEEEJEEEEEvNT_6ParamsE)
        /*002c*/ 	.word	0x00000000
.L_22:


//--------------------- .nv.compat                --------------------------
	.section	.nv.compat,"",@"SHT_CUDA_COMPAT_INFO"
	.align	4
        /*0000*/ 	.byte	0x02, 0x09, 0x01, 0x00, 0x02, 0x02, 0x04, 0x00, 0x02, 0x05, 0x05, 0x00, 0x03, 0x07, 0x01, 0x01
        /*0010*/ 	.byte	0x02, 0x03, 0x01, 0x00, 0x02, 0x06, 0x01, 0x00, 0x04, 0x0b, 0x08, 0x00, 0x00, 0x00, 0x00, 0x00
        /*0020*/ 	.byte	0x00, 0x00, 0x00, 0x00


//--------------------- .nv.info._ZN7cutlass13device_kernelINS_4fmha6kernel13FmhaKernelTmaINS1_10collective15FmhaMainloopTmaINS_10bfloat16_tEfN4cute5tupleIJNS7_1CILi64EEESA_NS9_ILi256EEEEEENS4_13DefaultFusionEJEEENS4_15FmhaFwdEpilogueIS6_fNS8_IJSA_SB_SA_EEEEEJEEEEEvNT_6ParamsE --------------------------
	.section	.nv.info._ZN7cutlass13device_kernelINS_4fmha6kernel13FmhaKernelTmaINS1_10collective15FmhaMainloopTmaINS_10bfloat16_tEfN4cute5tupleIJNS7_1CILi64EEESA_NS9_ILi256EEEEEENS4_13DefaultFusionEJEEENS4_15FmhaFwdEpilogueIS6_fNS8_IJSA_SB_SA_EEEEEJEEEEEvNT_6ParamsE,"",@"SHT_CUDA_INFO"
	.sectionflags	@""
	.align	4


	//----- nvinfo : EIATTR_CUDA_API_VERSION
	.align		4
        /*0000*/ 	.byte	0x04, 0x37
        /*0002*/ 	.short	(.L_24 - .L_23)
.L_23:
        /*0004*/ 	.word	0x00000082


	//----- nvinfo : EIATTR_KPARAM_INFO
	.align		4
.L_24:
        /*0008*/ 	.byte	0x04, 0x17
        /*000a*/ 	.short	(.L_26 - .L_25)
.L_25:
        /*000c*/ 	.word	0x00000000
        /*0010*/ 	.short	0x0000
        /*0012*/ 	.short	0x0070
        /*0014*/ 	.byte	0x00, 0xf0, 0x01, 0x20


	//----- nvinfo : EIATTR_SPARSE_MMA_MASK
	.align		4
.L_26:
        /*0018*/ 	.byte	0x03, 0x50
        /*001a*/ 	.short	0x0000


	//----- nvinfo : EIATTR_MAXREG_COUNT
	.align		4
        /*001c*/ 	.byte	0x03, 0x1b
        /*001e*/ 	.short	0x00ff


	//----- nvinfo : EIATTR_NUM_BARRIERS
	.align		4
        /*0020*/ 	.byte	0x02, 0x4c
        /*0022*/ 	.byte	0x02
	.zero		1


	//----- nvinfo : EIATTR_EXTERNS
	.align		4
        /*0024*/ 	.byte	0x04, 0x0f
        /*0026*/ 	.short	(.L_28 - .L_27)


	//   ....[0]....
	.align		4
.L_27:
        /*0028*/ 	.word	index@(__assertfail)


	//----- nvinfo : EIATTR_MERCURY_ISA_VERSION
	.align		4
.L_28:
        /*002c*/ 	.byte	0x03, 0x5f
        /*002e*/ 	.short	0x0101


	//----- nvinfo : EIATTR_COOP_GROUP_MASK_REGIDS
	.align		4
        /*0030*/ 	.byte	0x04, 0x29
        /*0032*/ 	.short	(.L_30 - .L_29)


	//   ....[0]....
.L_29:
        /*0034*/ 	.word	0xffffffff


	//   ....[1]....
        /*0038*/ 	.word	0xffffffff


	//   ....[2]....
        /*003c*/ 	.word	0xffffffff


	//   ....[3]....
        /*0040*/ 	.word	0xffffffff


	//   ....[4]....
        /*0044*/ 	.word	0xffffffff


	//   ....[5]....
        /*0048*/ 	.word	0xffffffff


	//   ....[6]....
        /*004c*/ 	.word	0xffffffff


	//   ....[7]....
        /*0050*/ 	.word	0xffffffff


	//   ....[8]....
        /*0054*/ 	.word	0xffffffff


	//   ....[9]....
        /*0058*/ 	.word	0xffffffff


	//   ....[10]....
        /*005c*/ 	.word	0xffffffff


	//   ....[11]....
        /*0060*/ 	.word	0xffffffff


	//   ....[12]....
        /*0064*/ 	.word	0xffffffff


	//   ....[13]....
        /*0068*/ 	.word	0xffffffff


	//   ....[14]....
        /*006c*/ 	.word	0xffffffff


	//   ....[15]....
        /*0070*/ 	.word	0xffffffff


	//   ....[16]....
        /*0074*/ 	.word	0xffffffff


	//----- nvinfo : EIATTR_COOP_GROUP_INSTR_OFFSETS
	.align		4
.L_30:
        /*0078*/ 	.byte	0x04, 0x28
        /*007a*/ 	.short	(.L_32 - .L_31)


	//   ....[0]....
.L_31:
        /*007c*/ 	.word	0x00000050


	//   ....[1]....
        /*0080*/ 	.word	0x00000140


	//   ....[2]....
        /*0084*/ 	.word	0x00000270


	//   ....[3]....
        /*0088*/ 	.word	0x00000410


	//   ....[4]....
        /*008c*/ 	.word	0x000005b0


	//   ....[5]....
        /*0090*/ 	.word	0x000025d0


	//   ....[6]....
        /*0094*/ 	.word	0x000025e0


	//   ....[7]....
        /*0098*/ 	.word	0x00002610


	//   ....[8]....
        /*009c*/ 	.word	0x00002620


	//   ....[9]....
        /*00a0*/ 	.word	0x000045b0


	//   ....[10]....
        /*00a4*/ 	.word	0x000045c0


	//   ....[11]....
        /*00a8*/ 	.word	0x000045f0


	//   ....[12]....
        /*00ac*/ 	.word	0x00004600


	//   ....[13]....
        /*00b0*/ 	.word	0x00006370


	//   ....[14]....
        /*00b4*/ 	.word	0x000063a0


	//   ....[15]....
        /*00b8*/ 	.word	0x000063f0


	//   ....[16]....
        /*00bc*/ 	.word	0x00006410


	//----- nvinfo : EIATTR_SYSCALL_OFFSETS
	.align		4
.L_32:
        /*00c0*/ 	.byte	0x04, 0x46
        /*00c2*/ 	.short	(.L_34 - .L_33)


	//   ....[0]....
.L_33:
        /*00c4*/ 	.word	0x00007330


	//   ....[1]....
        /*00c8*/ 	.word	0x00007450


	//----- nvinfo : EIATTR_MBARRIER_INSTR_OFFSETS
	.align		4
.L_34:
        /*00cc*/ 	.byte	0x04, 0x39
        /*00ce*/ 	.short	(.L_36 - .L_35)


	//   ....[0]....
.L_35:
        /*00d0*/ 	.word	0x00000240
        /*00d4*/ 	.word	0x000000ff
        /*00d8*/ 	.word	0x00028040
        /*00dc*/ 	.short	0x0100
        /*00de*/ 	.byte	0x08
	.zero		1


	//   ....[1]....
        /*00e0*/ 	.word	0x00000250
        /*00e4*/ 	.word	0x000000ff
        /*00e8*/ 	.word	0x00028048
        /*00ec*/ 	.short	0x0100
        /*00ee*/ 	.byte	0x08
	.zero		1


	//   ....[2]....
        /*00f0*/ 	.word	0x00000380
        /*00f4*/ 	.word	0x000000ff
        /*00f8*/ 	.word	0x00028000
        /*00fc*/ 	.short	0x0100
        /*00fe*/ 	.byte	0x08
	.zero		1


	//   ....[3]....
        /*0100*/ 	.word	0x00000390
        /*0104*/ 	.word	0x000000ff
        /*0108*/ 	.word	0x00028020
        /*010c*/ 	.short	0x0100
        /*010e*/ 	.byte	0x08
	.zero		1


	//   ....[4]....
        /*0110*/ 	.word	0x000003a0
        /*0114*/ 	.word	0x000000ff
        /*0118*/ 	.word	0x00028008
        /*011c*/ 	.short	0x0100
        /*011e*/ 	.byte	0x08
	.zero		1


	//   ....[5]....
        /*0120*/ 	.word	0x000003b0
        /*0124*/ 	.word	0x000000ff
        /*0128*/ 	.word	0x00028028
        /*012c*/ 	.short	0x0100
        /*012e*/ 	.byte	0x08
	.zero		1


	//   ....[6]....
        /*0130*/ 	.word	0x000003c0
        /*0134*/ 	.word	0x000000ff
        /*0138*/ 	.word	0x00028010
        /*013c*/ 	.short	0x0100
        /*013e*/ 	.byte	0x08
	.zero		1


	//   ....[7]....
        /*0140*/ 	.word	0x000003d0
        /*0144*/ 	.word	0x000000ff
        /*0148*/ 	.word	0x00028030
        /*014c*/ 	.short	0x0100
        /*014e*/ 	.byte	0x08
	.zero		1


	//   ....[8]....
        /*0150*/ 	.word	0x000003e0
        /*0154*/ 	.word	0x000000ff
        /*0158*/ 	.word	0x00028018
        /*015c*/ 	.short	0x0100
        /*015e*/ 	.byte	0x08
	.zero		1


	//   ....[9]....
        /*0160*/ 	.word	0x000003f0
        /*0164*/ 	.word	0x000000ff
        /*0168*/ 	.word	0x00028038
        /*016c*/ 	.short	0x0100
        /*016e*/ 	.byte	0x08
	.zero		1


	//   ....[10]....
        /*0170*/ 	.word	0x00000520
        /*0174*/ 	.word	0x000000ff
        /*0178*/ 	.word	0x00028050
        /*017c*/ 	.short	0x0100
        /*017e*/ 	.byte	0x08
	.zero		1


	//   ....[11]....
        /*0180*/ 	.word	0x00000530
        /*0184*/ 	.word	0x000000ff
        /*0188*/ 	.word	0x00028070
        /*018c*/ 	.short	0x0100
        /*018e*/ 	.byte	0x08
	.zero		1


	//   ....[12]....
        /*0190*/ 	.word	0x00000540
        /*0194*/ 	.word	0x000000ff
        /*0198*/ 	.word	0x00028058
        /*019c*/ 	.short	0x0100
        /*019e*/ 	.byte	0x08
	.zero		1


	//   ....[13]....
        /*01a0*/ 	.word	0x00000550
        /*01a4*/ 	.word	0x000000ff
        /*01a8*/ 	.word	0x00028078
        /*01ac*/ 	.short	0x0100
        /*01ae*/ 	.byte	0x08
	.zero		1


	//   ....[14]....
        /*01b0*/ 	.word	0x00000560
        /*01b4*/ 	.word	0x000000ff
        /*01b8*/ 	.word	0x00028060
        /*01bc*/ 	.short	0x0100
        /*01be*/ 	.byte	0x08
	.zero		1


	//   ....[15]....
        /*01c0*/ 	.word	0x00000570
        /*01c4*/ 	.word	0x000000ff
        /*01c8*/ 	.word	0x00028080
        /*01cc*/ 	.short	0x0100
        /*01ce*/ 	.byte	0x08
	.zero		1


	//   ....[16]....
        /*01d0*/ 	.word	0x00000580
        /*01d4*/ 	.word	0x000000ff
        /*01d8*/ 	.word	0x00028068
        /*01dc*/ 	.short	0x0100
        /*01de*/ 	.byte	0x08
	.zero		1


	//   ....[17]....
        /*01e0*/ 	.word	0x00000590
        /*01e4*/ 	.word	0x000000ff
        /*01e8*/ 	.word	0x00028088
        /*01ec*/ 	.short	0x0100
        /*01ee*/ 	.byte	0x08
	.zero		1


	//   ....[18]....
        /*01f0*/ 	.word	0x000006c0
        /*01f4*/ 	.word	0x00000003
        /*01f8*/ 	.word	0x00028048
        /*01fc*/ 	.short	0x010a
        /*01fe*/ 	.byte	0x3f
	.zero		1


	//   ....[19]....
        /*0200*/ 	.word	0x00000ab0
        /*0204*/ 	.word	0x00000000
        /*0208*/ 	.word	0x00028020
        /*020c*/ 	.short	0x010a
        /*020e*/ 	.byte	0x3f
	.zero		1


	//   ....[20]....
        /*0210*/ 	.word	0x00000db0
        /*0214*/ 	.word	0x00000000
        /*0218*/ 	.word	0x00028020
        /*021c*/ 	.short	0x010a
        /*021e*/ 	.byte	0x3f
	.zero		1


	//   ....[21]....
        /*0220*/ 	.word	0x00001120
        /*0224*/ 	.word	0x00000003
        /*0228*/ 	.word	0x00028020
        /*022c*/ 	.short	0x010a
        /*022e*/ 	.byte	0x3f
	.zero		1


	//   ....[22]....
        /*0230*/ 	.word	0x00001480
        /*0234*/ 	.word	0x00000008
        /*0238*/ 	.word	0x00028020
        /*023c*/ 	.short	0x010a
        /*023e*/ 	.byte	0x3f
	.zero		1


	//   ....[23]....
        /*0240*/ 	.word	0x00001800
        /*0244*/ 	.word	0x00000010
        /*0248*/ 	.word	0x00028040
        /*024c*/ 	.short	0x010a
        /*024e*/ 	.byte	0x3f
	.zero		1


	//   ....[24]....
        /*0250*/ 	.word	0x00001820
        /*0254*/ 	.word	0x00000010
        /*0258*/ 	.word	0x00028000
        /*025c*/ 	.short	0x010a
        /*025e*/ 	.byte	0x3f
	.zero		1


	//   ....[25]....
        /*0260*/ 	.word	0x000023f0
        /*0264*/ 	.word	0x00000010
        /*0268*/ 	.word	0x00028008
        /*026c*/ 	.short	0x010a
        /*026e*/ 	.byte	0x3f
	.zero		1


	//   ....[26]....
        /*0270*/ 	.word	0x00003670
        /*0274*/ 	.word	0x00000098
        /*0278*/ 	.word	0x00000000
        /*027c*/ 	.short	0x0101
        /*027e*/ 	.byte	0x3f
	.zero		1


	//   ....[27]....
        /*0280*/ 	.word	0x00003720
        /*0284*/ 	.word	0x00000006
        /*0288*/ 	.word	0x00028000
        /*028c*/ 	.short	0x010a
        /*028e*/ 	.byte	0x3f
	.zero		1


	//   ....[28]....
        /*0290*/ 	.word	0x00004020
        /*0294*/ 	.word	0x00000003
        /*0298*/ 	.word	0x00028020
        /*029c*/ 	.short	0x010a
        /*029e*/ 	.byte	0x3f
	.zero		1


	//   ....[29]....
        /*02a0*/ 	.word	0x000046b0
        /*02a4*/ 	.word	0x000000cc
        /*02a8*/ 	.word	0x00000000
        /*02ac*/ 	.short	0x0101
        /*02ae*/ 	.byte	0x3f
	.zero		1


	//   ....[30]....
        /*02b0*/ 	.word	0x000046f0
        /*02b4*/ 	.word	0x000000d2
        /*02b8*/ 	.word	0x00028000
        /*02bc*/ 	.short	0x010a
        /*02be*/ 	.byte	0x3f
	.zero		1


	//   ....[31]....
        /*02c0*/ 	.word	0x00005ee0
        /*02c4*/ 	.word	0x00000098
        /*02c8*/ 	.word	0x00000000
        /*02cc*/ 	.short	0x0101
        /*02ce*/ 	.byte	0x3f
	.zero		1


	//   ....[32]....
        /*02d0*/ 	.word	0x00005f60
        /*02d4*/ 	.word	0x00000098
        /*02d8*/ 	.word	0x00028020
        /*02dc*/ 	.short	0x010a
        /*02de*/ 	.byte	0x3f
	.zero		1


	//   ....[33]....
        /*02e0*/ 	.word	0x00008ed0
        /*02e4*/ 	.word	0x00000003
        /*02e8*/ 	.word	0x00028048
        /*02ec*/ 	.short	0x010a
        /*02ee*/ 	.byte	0x3f
	.zero		1


	//   ....[34]....
        /*02f0*/ 	.word	0x00008f20
        /*02f4*/ 	.word	0x00000000
        /*02f8*/ 	.word	0x00028020
        /*02fc*/ 	.short	0x010a
        /*02fe*/ 	.byte	0x3f
	.zero		1


	//   ....[35]....
        /*0300*/ 	.word	0x00008f70
        /*0304*/ 	.word	0x00000000
        /*0308*/ 	.word	0x00028020
        /*030c*/ 	.short	0x010a
        /*030e*/ 	.byte	0x3f
	.zero		1


	//   ....[36]....
        /*0310*/ 	.word	0x00008fc0
        /*0314*/ 	.word	0x00000003
        /*0318*/ 	.word	0x00028020
        /*031c*/ 	.short	0x010a
        /*031e*/ 	.byte	0x3f
	.zero		1


	//   ....[37]....
        /*0320*/ 	.word	0x00009010
        /*0324*/ 	.word	0x00000008
        /*0328*/ 	.word	0x00028020
        /*032c*/ 	.short	0x010a
        /*032e*/ 	.byte	0x3f
	.zero		1


	//   ....[38]....
        /*0330*/ 	.word	0x00009060
        /*0334*/ 	.word	0x00000010
        /*0338*/ 	.word	0x00028040
        /*033c*/ 	.short	0x010a
        /*033e*/ 	.byte	0x3f
	.zero		1


	//   ....[39]....
        /*0340*/ 	.word	0x000090b0
        /*0344*/ 	.word	0x00000010
        /*0348*/ 	.word	0x00028000
        /*034c*/ 	.short	0x010a
        /*034e*/ 	.byte	0x3f
	.zero		1


	//   ....[40]....
        /*0350*/ 	.word	0x00009100
        /*0354*/ 	.word	0x00000010
        /*0358*/ 	.word	0x00028008
        /*035c*/ 	.short	0x010a
        /*035e*/ 	.byte	0x3f
	.zero		1


	//   ....[41]....
        /*0360*/ 	.word	0x00009150
        /*0364*/ 	.word	0x00000006
        /*0368*/ 	.word	0x00028000
        /*036c*/ 	.short	0x010a
        /*036e*/ 	.byte	0x3f
	.zero		1


	//   ....[42]....
        /*0370*/ 	.word	0x000091a0
        /*0374*/ 	.word	0x00000003
        /*0378*/ 	.word	0x00028020
        /*037c*/ 	.short	0x010a
        /*037e*/ 	.byte	0x3f
	.zero		1


	//   ....[43]....
        /*0380*/ 	.word	0x000091f0
        /*0384*/ 	.word	0x000000d2
        /*0388*/ 	.word	0x00028000
        /*038c*/ 	.short	0x010a
        /*038e*/ 	.byte	0x3f
	.zero		1


	//   ....[44]....
        /*0390*/ 	.word	0x00009240
        /*0394*/ 	.word	0x00000098
        /*0398*/ 	.word	0x00028020
        /*039c*/ 	.short	0x010a
        /*039e*/ 	.byte	0x3f
	.zero		1


	//----- nvinfo : EIATTR_NUM_MBARRIERS
	.align		4
.L_36:
        /*03a0*/ 	.byte	0x03, 0x38
        /*03a2*/ 	.short	0x0012


	//----- nvinfo : EIATTR_EXIT_INSTR_OFFSETS
	.align		4
        /*03a4*/ 	.byte	0x04, 0x1c
        /*03a6*/ 	.short	(.L_38 - .L_37)


	//   ....[0]....
.L_37:
        /*03a8*/ 	.word	0x00008ec0


	//----- nvinfo : EIATTR_MAX_THREADS
	.align		4
.L_38:
        /*03ac*/ 	.byte	0x04, 0x05
        /*03ae*/ 	.short	(.L_40 - .L_39)
.L_39:
        /*03b0*/ 	.word	0x00000080
        /*03b4*/ 	.word	0x00000001
        /*03b8*/ 	.word	0x00000001


	//----- nvinfo : EIATTR_CRS_STACK_SIZE
	.align		4
.L_40:
        /*03bc*/ 	.byte	0x04, 0x1e
        /*03be*/ 	.short	(.L_42 - .L_41)
.L_41:
        /*03c0*/ 	.word	0x00000000


	//----- nvinfo : EIATTR_CBANK_PARAM_SIZE
	.align		4
.L_42:
        /*03c4*/ 	.byte	0x03, 0x19
        /*03c6*/ 	.short	0x0870


	//----- nvinfo : EIATTR_PARAM_CBANK
	.align		4
        /*03c8*/ 	.byte	0x04, 0x0a
        /*03ca*/ 	.short	(.L_44 - .L_43)
	.align		4
.L_43:
        /*03cc*/ 	.word	index@(.nv.constant0._ZN7cutlass13device_kernelINS_4fmha6kernel13FmhaKernelTmaINS1_10collective15FmhaMainloopTmaINS_10bfloat16_tEfN4cute5tupleIJNS7_1CILi64EEESA_NS9_ILi256EEEEEENS4_13DefaultFusionEJEEENS4_15FmhaFwdEpilogueIS6_fNS8_IJSA_SB_SA_EEEEEJEEEEEvNT_6ParamsE)
        /*03d0*/ 	.short	0x0210
        /*03d2*/ 	.short	0x0870


	//----- nvinfo : EIATTR_SW_WAR
	.align		4
.L_44:
        /*03d4*/ 	.byte	0x04, 0x36
        /*03d6*/ 	.short	(.L_46 - .L_45)
.L_45:
        /*03d8*/ 	.word	0x00000008
.L_46:


//--------------------- .nv.callgraph             --------------------------
	.section	.nv.callgraph,"",@"SHT_CUDA_CALLGRAPH"
	.align	4
	.sectionentsize	8
	.align		4
        /*0000*/ 	.word	0x00000000
	.align		4
        /*0004*/ 	.word	0xffffffff
	.align		4
        /*0008*/ 	.word	index@(_ZN7cutlass13device_kernelINS_4fmha6kernel13FmhaKernelTmaINS1_10collective15FmhaMainloopTmaINS_10bfloat16_tEfN4cute5tupleIJNS7_1CILi64EEESA_NS9_ILi256EEEEEENS4_13DefaultFusionEJEEENS4_15FmhaFwdEpilogueIS6_fNS8_IJSA_SB_SA_EEEEEJEEEEEvNT_6ParamsE)
	.align		4
        /*000c*/ 	.word	index@(__assertfail)
	.align		4
        /*0010*/ 	.word	0x00000000
	.align		4
        /*0014*/ 	.word	0xfffffffe
	.align		4
        /*0018*/ 	.word	0x00000000
	.align		4
        /*001c*/ 	.word	0xfffffffd
	.align		4
        /*0020*/ 	.word	0x00000000
	.align		4
        /*0024*/ 	.word	0xfffffffc


//--------------------- .nv.constant4             --------------------------
	.section	.nv.constant4,"a",@progbits
	.align	8
	.align		8
.nv.constant4:
        /*0000*/ 	.dword	__assertfail
	.align		8
        /*0008*/ 	.dword	__unnamed_1
	.align		8
        /*0010*/ 	.dword	__unnamed_2
	.align		8
        /*0018*/ 	.dword	_ZN39_INTERNAL_042bff83_4_k_cu_f217104e_27684cuda3std3__45__cpo5beginE
	.align		8
        /*0020*/ 	.dword	_ZN39_INTERNAL_042bff83_4_k_cu_f217104e_27684cuda3std3__45__cpo3endE
	.align		8
        /*0028*/ 	.dword	_ZN39_INTERNAL_042bff83_4_k_cu_f217104e_27684cuda3std3__45__cpo6cbeginE
	.align		8
        /*0030*/ 	.dword	_ZN39_INTERNAL_042bff83_4_k_cu_f217104e_27684cuda3std3__45__cpo4cendE
	.align		8
        /*0038*/ 	.dword	_ZN39_INTERNAL_042bff83_4_k_cu_f217104e_27684cuda3std3__441_GLOBAL__N__042bff83_4_k_cu_f217104e_27686ignoreE
	.align		8
        /*0040*/ 	.dword	_ZN39_INTERNAL_042bff83_4_k_cu_f217104e_27684cuda3std3__419piecewise_constructE
	.align		8
        /*0048*/ 	.dword	_ZN39_INTERNAL_042bff83_4_k_cu_f217104e_27684cuda3std3__48in_placeE
	.align		8
        /*0050*/ 	.dword	_ZN39_INTERNAL_042bff83_4_k_cu_f217104e_27684cuda3std6ranges3__45__cpo4swapE
	.align		8
        /*0058*/ 	.dword	_ZN39_INTERNAL_042bff83_4_k_cu_f217104e_27684cuda3std6ranges3__45__cpo9iter_moveE
	.align		8
        /*0060*/ 	.dword	_ZN39_INTERNAL_042bff83_4_k_cu_f217104e_27684cute7productE
	.align		8
        /*0068*/ 	.dword	_ZN39_INTERNAL_042bff83_4_k_cu_f217104e_27684cute1_E
	.align		8
        /*0070*/ 	.dword	$str$23
	.align		8
        /*0078*/ 	.dword	$str$24


//--------------------- .text._ZN7cutlass13device_kernelINS_4fmha6kernel13FmhaKernelTmaINS1_10collective15FmhaMainloopTmaINS_10bfloat16_tEfN4cute5tupleIJNS7_1CILi64EEESA_NS9_ILi256EEEEEENS4_13DefaultFusionEJEEENS4_15FmhaFwdEpilogueIS6_fNS8_IJSA_SB_SA_EEEEEJEEEEEvNT_6ParamsE --------------------------
	.section	.text._ZN7cutlass13device_kernelINS_4fmha6kernel13FmhaKernelTmaINS1_10collective15FmhaMainloopTmaINS_10bfloat16_tEfN4cute5tupleIJNS7_1CILi64EEESA_NS9_ILi256EEEEEENS4_13DefaultFusionEJEEENS4_15FmhaFwdEpilogueIS6_fNS8_IJSA_SB_SA_EEEEEJEEEEEvNT_6ParamsE,"ax",@progbits
	.align	128
.text._ZN7cutlass13device_kernelINS_4fmha6kernel13FmhaKernelTmaINS1_10collective15FmhaMainloopTmaINS_10bfloat16_tEfN4cute5tupleIJNS7_1CILi64EEESA_NS9_ILi256EEEEEENS4_13DefaultFusionEJEEENS4_15FmhaFwdEpilogueIS6_fNS8_IJSA_SB_SA_EEEEEJEEEEEvNT_6ParamsE:
        .type           _ZN7cutlass13device_kernelINS_4fmha6kernel13FmhaKernelTmaINS1_10collective15FmhaMainloopTmaINS_10bfloat16_tEfN4cute5tupleIJNS7_1CILi64EEESA_NS9_ILi256EEEEEENS4_13DefaultFusionEJEEENS4_15FmhaFwdEpilogueIS6_fNS8_IJSA_SB_SA_EEEEEJEEEEEvNT_6ParamsE,@function
        .size           _ZN7cutlass13device_kernelINS_4fmha6kernel13FmhaKernelTmaINS1_10collective15FmhaMainloopTmaINS_10bfloat16_tEfN4cute5tupleIJNS7_1CILi64EEESA_NS9_ILi256EEEEEENS4_13DefaultFusionEJEEENS4_15FmhaFwdEpilogueIS6_fNS8_IJSA_SB_SA_EEEEEJEEEEEvNT_6ParamsE,(.L_x_88 - _ZN7cutlass13device_kernelINS_4fmha6kernel13FmhaKernelTmaINS1_10collective15FmhaMainloopTmaINS_10bfloat16_tEfN4cute5tupleIJNS7_1CILi64EEESA_NS9_ILi256EEEEEENS4_13DefaultFusionEJEEENS4_15FmhaFwdEpilogueIS6_fNS8_IJSA_SB_SA_EEEEEJEEEEEvNT_6ParamsE)
        .other          _ZN7cutlass13device_kernelINS_4fmha6kernel13FmhaKernelTmaINS1_10collective15FmhaMainloopTmaINS_10bfloat16_tEfN4cute5tupleIJNS7_1CILi64EEESA_NS9_ILi256EEEEEENS4_13DefaultFusionEJEEENS4_15FmhaFwdEpilogueIS6_fNS8_IJSA_SB_SA_EEEEEJEEEEEvNT_6ParamsE,@"STO_CUDA_ENTRY STV_DEFAULT"
_ZN7cutlass13device_kernelINS_4fmha6kernel13FmhaKernelTmaINS1_10collective15FmhaMainloopTmaINS_10bfloat16_tEfN4cute5tupleIJNS7_1CILi64EEESA_NS9_ILi256EEEEEENS4_13DefaultFusionEJEEENS4_15FmhaFwdEpilogueIS6_fNS8_IJSA_SB_SA_EEEEEJEEEEEvNT_6ParamsE:
[----:B------:R-:W1:Y:S01]  /*0000*/  LDC R1, c[0x0][0x28] ;  /* 0x00000a00ff017b82 */ /* 0x000e620000000800 */
[----:B------:R-:W2:Y:S01]  /*0010*/  S2R R18, SR_TID.X ;  /* 0x0000000000127919 */ /* 0x000ea20000002100 */
[----:B------:R-:W-:Y:S01]  /*0020*/  ELECT P0, URZ, PT ;  /* 0x00000000003f782f */ /* 0x000fe20003800000 */
[----:B------:R-:W-:Y:S01]  /*0030*/  BSSY B0, `(.L_x_0) ;  /* 0x0000010000007945 */ /* 0x000fe20003800000 */
[----:B--2---:R-:W-:-:S05]  /*0040*/  SHF.R.U32.HI R4, RZ, 0x5, R18 ;  /* 0x00000005ff047819 */ /* 0x004fca0000011612 */
[----:B------:R-:W2:Y:S02]  /*0050*/  SHFL.IDX PT, R0, R4, RZ, 0x1f ;  /* 0x00001fff04007589 */ /* 0x000ea400000e0000 */
[----:B--2---:R-:W-:-:S13]  /*0060*/  ISETP.NE.OR P0, PT, R0, RZ, !P0 ;  /* 0x000000ff0000720c */ /* 0x004fda0004705670 */
[----:B-1----:R-:W-:Y:S05]  /*0070*/  @P0 BRA `(.L_x_1) ;  /* 0x00000000002c0947 */ /* 0x002fea0003800000 */
[----:B------:R-:W-:Y:S02]  /*0080*/  ULDC.64 UR4, c[0x0][0x198] ;  /* 0x0000660000047ab9 */ /* 0x000fe40000000a00 */
[----:B------:R-:W-:Y:S02]  /*0090*/  UIADD3 UR6, UP0, UR4, 0xf0, URZ ;  /* 0x000000f004067890 */ /* 0x000fe4000ff1e03f */
[----:B------:R-:W-:Y:S02]  /*00a0*/  UIADD3 UR8, UP1, UR4, 0x1f0, URZ ;  /* 0x000001f004087890 */ /* 0x000fe4000ff3e03f */
[----:B------:R-:W-:Y:S02]  /*00b0*/  UIADD3 UR4, UP2, UR4, 0x2f0, URZ ;  /* 0x000002f004047890 */ /* 0x000fe4000ff5e03f */
[----:B------:R-:W-:Y:S02]  /*00c0*/  UIADD3.X UR7, URZ, UR5, URZ, UP0, !UPT ;  /* 0x000000053f077290 */ /* 0x000fe400087fe43f */
[----:B------:R-:W-:-:S02]  /*00d0*/  UIADD3.X UR9, URZ, UR5, URZ, UP1, !UPT ;  /* 0x000000053f097290 */ /* 0x000fc40008ffe43f */
[----:B------:R-:W-:-:S05]  /*00e0*/  UIADD3.X UR5, URZ, UR5, URZ, UP2, !UPT ;  /* 0x000000053f057290 */ /* 0x000fca00097fe43f */
[----:B------:R1:W-:Y:S02]  /*00f0*/  UTMACCTL.PF [UR6] ;  /* 0x00000000060079b9 */ /* 0x0003e40008040000 */
[----:B------:R1:W-:Y:S02]  /*0100*/  UTMACCTL.PF [UR8] ;  /* 0x00000000080079b9 */ /* 0x0003e40008040000 */
[----:B------:R1:W-:Y:S02]  /*0110*/  UTMACCTL.PF [UR4] ;  /* 0x00000000040079b9 */ /* 0x0003e40008040000 */
[----:B-1----:R-:W-:Y:S01]  /*0120*/  NOP ;  /* 0x0000000000007918 */ /* 0x002fe20000000000 */
.L_x_1:
[----:B------:R-:W-:Y:S05]  /*0130*/  BSYNC B0 ;  /* 0x0000000000007941 */ /* 0x000fea0003800000 */
.L_x_0:
[----:B------:R-:W1:Y:S02]  /*0140*/  SHFL.IDX PT, R0, R4, RZ, 0x1f ;  /* 0x00001fff04007589 */ /* 0x000e6400000e0000 */
[----:B-1----:R-:W-:-:S13]  /*0150*/  ISETP.NE.AND P0, PT, R0, RZ, PT ;  /* 0x000000ff0000720c */ /* 0x002fda0003f05270 */
[----:B------:R-:W-:Y:S05]  /*0160*/  @P0 BRA `(.L_x_2) ;  /* 0x0000000000400947 */ /* 0x000fea0003800000 */
[----:B------:R-:W1:Y:S01]  /*0170*/  S2UR UR8, SR_CgaCtaId ;  /* 0x00000000000879c3 */ /* 0x000e620000008800 */
[----:B------:R-:W-:Y:S01]  /*0180*/  UMOV UR4, 0x400 ;  /* 0x0000040000047882 */ /* 0x000fe20000000000 */
[----:B------:R-:W-:Y:S01]  /*0190*/  UMOV UR5, 0x1 ;  /* 0x0000000100057882 */ /* 0x000fe20000000000 */
[----:B------:R-:W-:Y:S01]  /*01a0*/  UMOV UR6, 0x80 ;  /* 0x0000008000067882 */ /* 0x000fe20000000000 */
[----:B------:R-:W-:Y:S01]  /*01b0*/  ELECT P0, URZ, PT ;  /* 0x00000000003f782f */ /* 0x000fe20003800000 */
[----:B------:R-:W-:-:S04]  /*01c0*/  UIADD3 UR6, -UR6, 0x100000, URZ ;  /* 0x0010000006067890 */ /* 0x000fc8000fffe13f */
[----:B------:R-:W-:Y:S02]  /*01d0*/  USHF.L.U32 UR7, UR6, 0xb, URZ ;  /* 0x0000000b06077899 */ /* 0x000fe4000800063f */
[----:B------:R-:W-:Y:S02]  /*01e0*/  USHF.L.U32 UR6, UR6, 0x1, URZ ;  /* 0x0000000106067899 */ /* 0x000fe4000800063f */
[----:B-1----:R-:W-:Y:S02]  /*01f0*/  ULEA UR8, UR8, UR4, 0x18 ;  /* 0x0000000408087291 */ /* 0x002fe4000f8ec03f */
[----:B------:R-:W-:-:S04]  /*0200*/  UIADD3 UR4, -UR5, 0x100000, URZ ;  /* 0x0010000005047890 */ /* 0x000fc8000fffe13f */
[----:B------:R-:W-:Y:S02]  /*0210*/  USHF.L.U32 UR5, UR4, 0xb, URZ ;  /* 0x0000000b04057899 */ /* 0x000fe4000800063f */
[----:B------:R-:W-:Y:S01]  /*0220*/  USHF.L.U32 UR4, UR4, 0x1, URZ ;  /* 0x0000000104047899 */ /* 0x000fe2000800063f */
[----:B------:R-:W1:Y:S11]  /*0230*/  FENCE.VIEW.ASYNC.S ;  /* 0x00000000000073c6 */ /* 0x000e760000000000 */
[----:B-1----:R1:W2:Y:S01]  /*0240*/  SYNCS.EXCH.64 URZ, [UR8+0x28040], UR4 ;  /* 0x02804004083f75b2 */ /* 0x0022a20008000100 */
[----:B------:R1:W3:Y:S01]  /*0250*/  SYNCS.EXCH.64 URZ, [UR8+0x28048], UR6 ;  /* 0x02804806083f75b2 */ /* 0x0002e20008000100 */
[----:B------:R-:W-:Y:S01]  /*0260*/  NOP ;  /* 0x0000000000007918 */ /* 0x000fe20000000000 */
.L_x_2:
[----:B------:R-:W4:Y:S01]  /*0270*/  SHFL.IDX PT, R0, R4, RZ, 0x1f ;  /* 0x00001fff04007589 */ /* 0x000f2200000e0000 */
[----:B------:R-:W-:Y:S01]  /*0280*/  NOP ;  /* 0x0000000000007918 */ /* 0x000fe20000000000 */
[----:B----4-:R-:W-:-:S13]  /*0290*/  ISETP.NE.AND P0, PT, R0, RZ, PT ;  /* 0x000000ff0000720c */ /* 0x010fda0003f05270 */
[----:B------:R-:W-:Y:S05]  /*02a0*/  @P0 BRA `(.L_x_3) ;  /* 0x0000000000580947 */ /* 0x000fea0003800000 */
[----:B-1----:R-:W1:Y:S01]  /*02b0*/  S2UR UR5, SR_CgaCtaId ;  /* 0x00000000000579c3 */ /* 0x002e620000008800 */
[----:B------:R-:W-:Y:S01]  /*02c0*/  UMOV UR4, 0x400 ;  /* 0x0000040000047882 */ /* 0x000fe20000000000 */
[----:B------:R-:W-:Y:S01]  /*02d0*/  UMOV UR6, 0x1 ;  /* 0x0000000100067882 */ /* 0x000fe20000000000 */
[----:B------:R-:W-:Y:S01]  /*02e0*/  UMOV UR7, 0x80 ;  /* 0x0000008000077882 */ /* 0x000fe20000000000 */
[----:B------:R-:W-:Y:S01]  /*02f0*/  ELECT P0, URZ, PT ;  /* 0x00000000003f782f */ /* 0x000fe20003800000 */
[----:B-1----:R-:W-:Y:S02]  /*0300*/  ULEA UR8, UR5, UR4, 0x18 ;  /* 0x0000000405087291 */ /* 0x002fe4000f8ec03f */
[----:B------:R-:W-:-:S04]  /*0310*/  UIADD3 UR4, -UR6, 0x100000, URZ ;  /* 0x0010000006047890 */ /* 0x000fc8000fffe13f */
[----:B------:R-:W-:Y:S02]  /*0320*/  USHF.L.U32 UR5, UR4, 0xb, URZ ;  /* 0x0000000b04057899 */ /* 0x000fe4000800063f */
[----:B------:R-:W-:Y:S02]  /*0330*/  USHF.L.U32 UR4, UR4, 0x1, URZ ;  /* 0x0000000104047899 */ /* 0x000fe4000800063f */
[----:B------:R-:W-:-:S04]  /*0340*/  UIADD3 UR6, -UR7, 0x100000, URZ ;  /* 0x0010000007067890 */ /* 0x000fc8000fffe13f */
[----:B------:R-:W-:Y:S02]  /*0350*/  USHF.L.U32 UR7, UR6, 0xb, URZ ;  /* 0x0000000b06077899 */ /* 0x000fe4000800063f */
[----:B------:R-:W-:Y:S01]  /*0360*/  USHF.L.U32 UR6, UR6, 0x1, URZ ;  /* 0x0000000106067899 */ /* 0x000fe2000800063f */
[----:B------:R-:W1:Y:S03]  /*0370*/  FENCE.VIEW.ASYNC.S ;  /* 0x00000000000073c6 */ /* 0x000e660000000000 */
[----:B-1----:R4:W1:Y:S08]  /*0380*/  SYNCS.EXCH.64 URZ, [UR8+0x28000], UR4 ;  /* 0x02800004083f75b2 */ /* 0x0028700008000100 */
[----:B------:R4:W1:Y:S01]  /*0390*/  SYNCS.EXCH.64 URZ, [UR8+0x28020], UR6 ;  /* 0x02802006083f75b2 */ /* 0x0008620008000100 */
[----:B------:R4:W1:Y:S01]  /*03a0*/  SYNCS.EXCH.64 URZ, [UR8+0x28008], UR4 ;  /* 0x02800804083f75b2 */ /* 0x0008620008000100 */
[----:B------:R4:W1:Y:S01]  /*03b0*/  SYNCS.EXCH.64 URZ, [UR8+0x28028], UR6 ;  /* 0x02802806083f75b2 */ /* 0x0008620008000100 */
[----:B------:R4:W1:Y:S01]  /*03c0*/  SYNCS.EXCH.64 URZ, [UR8+0x28010], UR4 ;  /* 0x02801004083f75b2 */ /* 0x0008620008000100 */
[----:B------:R4:W1:Y:S01]  /*03d0*/  SYNCS.EXCH.64 URZ, [UR8+0x28030], UR6 ;  /* 0x02803006083f75b2 */ /* 0x0008620008000100 */
[----:B------:R4:W1:Y:S01]  /*03e0*/  SYNCS.EXCH.64 URZ, [UR8+0x28018], UR4 ;  /* 0x02801804083f75b2 */ /* 0x0008620008000100 */
[----:B------:R4:W1:Y:S02]  /*03f0*/  SYNCS.EXCH.64 URZ, [UR8+0x28038], UR6 ;  /* 0x02803806083f75b2 */ /* 0x0008640008000100 */
[----:B----4-:R-:W-:Y:S01]  /*0400*/  NOP ;  /* 0x0000000000007918 */ /* 0x010fe20000000000 */
.L_x_3:
        /* <DEDUP_REMOVED lines=26> */
.L_x_4:
[----:B------:R-:W4:Y:S01]  /*05b0*/  SHFL.IDX PT, R4, R4, RZ, 0x1f ;  /* 0x00001fff04047589 */ /* 0x000f2200000e0000 */
[----:B------:R-:W-:Y:S01]  /*05c0*/  ELECT P0, URZ, PT ;  /* 0x00000000003f782f */ /* 0x000fe20003800000 */
[----:B------:R-:W-:Y:S01]  /*05d0*/  NOP ;  /* 0x0000000000007918 */ /* 0x000fe20000000000 */
[----:B------:R-:W4:Y:S01]  /*05e0*/  S2UR UR36, SR_CTAID.Y ;  /* 0x00000000002479c3 */ /* 0x000f220000002600 */
[----:B------:R-:W-:Y:S01]  /*05f0*/  BSSY B0, `(.L_x_5) ;  /* 0x0000036000007945 */ /* 0x000fe20003800000 */
[----:B------:R-:W-:Y:S02]  /*0600*/  MOV R2, RZ ;  /* 0x000000ff00027202 */ /* 0x000fe40000000f00 */
[----:B------:R-:W-:-:S04]  /*0610*/  LOP3.LUT R17, R18, 0x7f, RZ, 0xc0, !PT ;  /* 0x0000007f12117812 */ /* 0x000fc800078ec0ff */
[----:B------:R-:W4:Y:S08]  /*0620*/  S2UR UR37, SR_CTAID.Z ;  /* 0x00000000002579c3 */ /* 0x000f300000002700 */
[----:B-123--:R-:W-:Y:S01]  /*0630*/  BAR.SYNC.DEFER_BLOCKING 0x0 ;  /* 0x0000000000007b1d */ /* 0x00efe20000010000 */
[----:B----4-:R-:W-:-:S13]  /*0640*/  ISETP.EQ.AND P1, PT, R4, RZ, P0 ;  /* 0x000000ff0400720c */ /* 0x010fda0000722270 */
[----:B------:R-:W-:Y:S05]  /*0650*/  @!P1 BRA `(.L_x_6) ;  /* 0x0000000000bc9947 */ /* 0x000fea0003800000 */
[----:B------:R-:W1:Y:S01]  /*0660*/  S2R R3, SR_CgaCtaId ;  /* 0x0000000000037919 */ /* 0x000e620000008800 */
[----:B------:R-:W-:Y:S02]  /*0670*/  MOV R0, 0x400 ;  /* 0x0000040000007802 */ /* 0x000fe40000000f00 */
[----:B------:R-:W-:Y:S02]  /*0680*/  MOV R5, 0x1 ;  /* 0x0000000100057802 */ /* 0x000fe40000000f00 */
[----:B------:R-:W-:Y:S02]  /*0690*/  ISETP.NE.AND P3, PT, R17, RZ, PT ;  /* 0x000000ff1100720c */ /* 0x000fe40003f65270 */
[----:B-1----:R-:W-:Y:S02]  /*06a0*/  LEA R3, R3, R0, 0x18 ;  /* 0x0000000003037211 */ /* 0x002fe400078ec0ff */
[----:B------:R-:W-:-:S04]  /*06b0*/  SHF.L.U32 R0, R5, 0x1f, RZ ;  /* 0x0000001f05007819 */ /* 0x000fc800000006ff */
[----:B------:R-:W1:Y:S02]  /*06c0*/  SYNCS.PHASECHK.TRANS64.TRYWAIT P2, [R3+URZ+0x28048], R0 ;  /* 0x02804800030075a7 */ /* 0x000e64000804017f */
[----:B-1----:R-:W-:Y:S05]  /*06d0*/  @!P2 BRA `(.L_x_7) ;  /* 0x0000008400fca947 */ /* 0x002fea0003800000 */
.L_x_71:
[----:B------:R-:W-:Y:S05]  /*06e0*/  @P3 BRA `(.L_x_8) ;  /* 0x0000000000143947 */ /* 0x000fea0003800000 */
[----:B------:R-:W-:Y:S02]  /*06f0*/  LOP3.LUT P2, RZ, R18, 0x1f, RZ, 0xc0, !PT ;  /* 0x0000001f12ff7812 */ /* 0x000fe4000784c0ff */
[----:B-1----:R-:W-:-:S04]  /*0700*/  MOV R0, 0x8000 ;  /* 0x0000800000007802 */ /* 0x002fc80000000f00 */
[----:B------:R2:W-:Y:S07]  /*0710*/  SYNCS.ARRIVE.TRANS64 RZ, [R3+URZ+0x28040], R0 ;  /* 0x0280400003ff79a7 */ /* 0x0005ee000800003f */
[----:B------:R-:W-:Y:S05]  /*0720*/  @!P2 BRA `(.L_x_8) ;  /* 0x000000000004a947 */ /* 0x000fea0003800000 */
[----:B------:R-:W-:Y:S01]  /*0730*/  BPT.TRAP 0x1 ;  /* 0x000000040000795c */ /* 0x000fe20000300000 */
.L_x_8:
[----:B------:R-:W3:Y:S01]  /*0740*/  S2UR UR11, SR_CTAID.X ;  /* 0x00000000000b79c3 */ /* 0x000ee20000002500 */
[----:B------:R-:W-:Y:S01]  /*0750*/  R2UR UR8, R3 ;  /* 0x00000000030872ca */ /* 0x000fe200000e0000 */
[----:B------:R-:W-:Y:S01]  /*0760*/  ULDC.64 UR4, c[0x0][0x198] ;  /* 0x0000660000047ab9 */ /* 0x000fe20000000a00 */
[----:B------:R-:W-:Y:S01]  /*0770*/  UMOV UR6, 0x0 ;  /* 0x0000000000067882 */ /* 0x000fe20000000000 */
[----:B------:R-:W-:Y:S01]  /*0780*/  UIADD3 UR4, UP0, UR4, 0xf0, URZ ;  /* 0x000000f004047890 */ /* 0x000fe2000ff1e03f */
[----:B------:R-:W-:Y:S01]  /*0790*/  UMOV UR7, 0x10000000 ;  /* 0x1000000000077882 */ /* 0x000fe20000000000 */
[----:B------:R-:W-:Y:S02]  /*07a0*/  UMOV UR10, URZ ;  /* 0x0000003f000a7c82 */ /* 0x000fe40008000000 */
[----:B------:R-:W-:Y:S01]  /*07b0*/  UIADD3.X UR5, URZ, UR5, URZ, UP0, !UPT ;  /* 0x000000053f057290 */ /* 0x000fe200087fe43f */
[----:B------:R-:W-:Y:S01]  /*07c0*/  UMOV UR12, UR36 ;  /* 0x00000024000c7c82 */ /* 0x000fe20008000000 */
[----:B------:R-:W-:Y:S01]  /*07d0*/  UMOV UR13, UR37 ;  /* 0x00000025000d7c82 */ /* 0x000fe20008000000 */
[----:B------:R-:W-:Y:S01]  /*07e0*/  UMOV UR26, 0x40 ;  /* 0x00000040001a7882 */ /* 0x000fe20000000000 */
[----:B------:R-:W-:-:S02]  /*07f0*/  UMOV UR28, UR36 ;  /* 0x00000024001c7c82 */ /* 0x000fc40008000000 */
[----:B------:R-:W-:Y:S02]  /*0800*/  UIADD3 UR9, UR8, 0x28040, URZ ;  /* 0x0002804008097890 */ /* 0x000fe4000fffe03f */
[----:B------:R-:W-:Y:S02]  /*0810*/  UIADD3 UR24, UR8, 0x2000, URZ ;  /* 0x0000200008187890 */ /* 0x000fe4000fffe03f */
[----:B------:R-:W-:Y:S02]  /*0820*/  UIADD3 UR16, UR8, 0x4000, URZ ;  /* 0x0000400008107890 */ /* 0x000fe4000fffe03f */
[----:B------:R-:W-:Y:S01]  /*0830*/  UIADD3 UR32, UR8, 0x6000, URZ ;  /* 0x0000600008207890 */ /* 0x000fe2000fffe03f */
[----:B------:R-:W-:Y:S01]  /*0840*/  UMOV UR29, UR37 ;  /* 0x00000025001d7c82 */ /* 0x000fe20008000000 */
[----:B------:R-:W-:Y:S01]  /*0850*/  UMOV UR25, UR9 ;  /* 0x0000000900197c82 */ /* 0x000fe20008000000 */
[----:B---3--:R-:W-:Y:S01]  /*0860*/  USHF.L.U32 UR11, UR11, 0x6, URZ ;  /* 0x000000060b0b7899 */ /* 0x008fe2000800063f */
[----:B------:R-:W-:Y:S01]  /*0870*/  UMOV UR18, 0x80 ;  /* 0x0000008000127882 */ /* 0x000fe20000000000 */
[----:B------:R-:W-:Y:S01]  /*0880*/  UMOV UR20, UR36 ;  /* 0x0000002400147c82 */ /* 0x000fe20008000000 */
[----:B------:R-:W-:Y:S01]  /*0890*/  UMOV UR21, UR37 ;  /* 0x0000002500157c82 */ /* 0x000fe20008000000 */
[----:B------:R-:W-:Y:S01]  /*08a0*/  UMOV UR17, UR9 ;  /* 0x0000000900117c82 */ /* 0x000fe20008000000 */
[----:B------:R-:W-:-:S02]  /*08b0*/  UMOV UR34, 0xc0 ;  /* 0x000000c000227882 */ /* 0x000fc40000000000 */
[----:B------:R-:W-:Y:S01]  /*08c0*/  UMOV UR27, UR11 ;  /* 0x0000000b001b7c82 */ /* 0x000fe20008000000 */
[----:B------:R-:W-:Y:S01]  /*08d0*/  UMOV UR19, UR11 ;  /* 0x0000000b00137c82 */ /* 0x000fe20008000000 */
[----:B------:R3:W-:Y:S01]  /*08e0*/  UTMALDG.4D [UR8], [UR4], desc[UR6] ;  /* 0x00000608040075b4 */ /* 0x0007e20008019000 */
[----:B------:R-:W-:Y:S01]  /*08f0*/  UMOV UR33, UR9 ;  /* 0x0000000900217c82 */ /* 0x000fe20008000000 */
[----:B------:R-:W-:Y:S01]  /*0900*/  UMOV UR35, UR11 ;  /* 0x0000000b00237c82 */ /* 0x000fe20008000000 */
[----:B------:R3:W-:Y:S01]  /*0910*/  UTMALDG.4D [UR24], [UR4], desc[UR6] ;  /* 0x00000618040075b4 */ /* 0x0007e20008019000 */
[----:B------:R3:W-:Y:S01]  /*0920*/  UTMALDG.4D [UR16], [UR4], desc[UR6] ;  /* 0x00000610040075b4 */ /* 0x0007e20008019000 */
[----:B------:R3:W-:Y:S02]  /*0930*/  UTMALDG.4D [UR32], [UR4], desc[UR6] ;  /* 0x00000620040075b4 */ /* 0x0007e40008019000 */
[----:B---3--:R-:W-:Y:S01]  /*0940*/  NOP ;  /* 0x0000000000007918 */ /* 0x008fe20000000000 */
.L_x_6:
[----:B------:R-:W-:Y:S05]  /*0950*/  BSYNC B0 ;  /* 0x0000000000007941 */ /* 0x000fea0003800000 */
.L_x_5:
[----:B------:R-:W1:Y:S01]  /*0960*/  LDC R165, c[0x0][0x28c] ;  /* 0x0000a300ffa57b82 */ /* 0x000e620000000800 */
[----:B------:R-:W-:Y:S01]  /*0970*/  BSSY B0, `(.L_x_9) ;  /* 0x00000e4000007945 */ /* 0x000fe20003800000 */
[----:B------:R-:W-:Y:S02]  /*0980*/  MOV R5, RZ ;  /* 0x000000ff00057202 */ /* 0x000fe40000000f00 */
[----:B-12---:R-:W-:-:S04]  /*0990*/  IADD3 R0, R165, 0x3f, RZ ;  /* 0x0000003fa5007810 */ /* 0x006fc80007ffe0ff */
[----:B------:R-:W-:-:S04]  /*09a0*/  SHF.R.S32.HI R3, RZ, 0x1f, R0 ;  /* 0x0000001fff037819 */ /* 0x000fc80000011400 */
[----:B------:R-:W-:Y:S02]  /*09b0*/  LEA.HI R3, R3, R0, RZ, 0x6 ;  /* 0x0000000003037211 */ /* 0x000fe400078f30ff */
[----:B------:R-:W-:Y:S02]  /*09c0*/  MOV R0, 0x1 ;  /* 0x0000000100007802 */ /* 0x000fe40000000f00 */
[----:B------:R-:W-:-:S04]  /*09d0*/  SHF.R.S32.HI R195, RZ, 0x6, R3 ;  /* 0x00000006ffc37819 */ /* 0x000fc80000011403 */
[----:B------:R-:W-:Y:S01]  /*09e0*/  SHF.L.U32 R196, R195, 0x1, RZ ;  /* 0x00000001c3c47819 */ /* 0x000fe200000006ff */
[----:B------:R-:W-:Y:S06]  /*09f0*/  @!P1 BRA `(.L_x_10) ;  /* 0x0000000c006c9947 */ /* 0x000fec0003800000 */
[----:B------:R-:W-:Y:S02]  /*0a00*/  ISETP.GE.AND P1, PT, R165, 0x1, PT ;  /* 0x00000001a500780c */ /* 0x000fe40003f26270 */
[----:B------:R-:W-:Y:S02]  /*0a10*/  LOP3.LUT R9, R18, 0x1f, RZ, 0xc0, !PT ;  /* 0x0000001f12097812 */ /* 0x000fe400078ec0ff */
[----:B------:R-:W-:Y:S02]  /*0a20*/  MOV R2, RZ ;  /* 0x000000ff00027202 */ /* 0x000fe40000000f00 */
[----:B------:R-:W-:-:S07]  /*0a30*/  MOV R5, RZ ;  /* 0x000000ff00057202 */ /* 0x000fce0000000f00 */
        /* <DEDUP_REMOVED lines=9> */
.L_x_72:
[----:B------:R-:W-:Y:S01]  /*0ad0*/  MOV R5, 0x1 ;  /* 0x0000000100057802 */ /* 0x000fe20000000f00 */
[----:B------:R-:W-:Y:S06]  /*0ae0*/  @P2 BRA `(.L_x_13) ;  /* 0x0000000000142947 */ /* 0x000fec0003800000 */
[----:B------:R-:W-:Y:S02]  /*0af0*/  ISETP.NE.AND P1, PT, R9, RZ, PT ;  /* 0x000000ff0900720c */ /* 0x000fe40003f25270 */
[----:B-1----:R-:W-:-:S04]  /*0b00*/  MOV R3, 0x8000 ;  /* 0x0000800000037802 */ /* 0x002fc80000000f00 */
[----:B------:R2:W-:Y:S07]  /*0b10*/  SYNCS.ARRIVE.TRANS64 RZ, [R0+URZ+0x28000], R3 ;  /* 0x0280000300ff79a7 */ /* 0x0005ee000800003f */
[----:B------:R-:W-:Y:S05]  /*0b20*/  @!P1 BRA `(.L_x_13) ;  /* 0x0000000000049947 */ /* 0x000fea0003800000 */
[----:B------:R-:W-:Y:S01]  /*0b30*/  BPT.TRAP 0x1 ;  /* 0x000000040000795c */ /* 0x000fe20000300000 */
.L_x_13:
[----:B-12---:R-:W1:Y:S01]  /*0b40*/  S2R R3, SR_CgaCtaId ;  /* 0x0000000000037919 */ /* 0x006e620000008800 */
[----:B------:R-:W-:Y:S01]  /*0b50*/  R2UR UR32, R0 ;  /* 0x00000000002072ca */ /* 0x000fe200000e0000 */
[----:B------:R-:W-:Y:S01]  /*0b60*/  ULDC.64 UR4, c[0x0][0x198] ;  /* 0x0000660000047ab9 */ /* 0x000fe20000000a00 */
[----:B------:R-:W-:Y:S01]  /*0b70*/  MOV R0, 0x400 ;  /* 0x0000040000007802 */ /* 0x000fe20000000f00 */
[----:B------:R-:W-:Y:S01]  /*0b80*/  UIADD3 UR4, UP0, UR4, 0x1f0, URZ ;  /* 0x000001f004047890 */ /* 0x000fe2000ff1e03f */
[----:B------:R-:W-:Y:S01]  /*0b90*/  ISETP.NE.AND P2, PT, R17, RZ, PT ;  /* 0x000000ff1100720c */ /* 0x000fe20003f45270 */
[----:B------:R-:W-:Y:S01]  /*0ba0*/  UMOV UR27, URZ ;  /* 0x0000003f001b7c82 */ /* 0x000fe20008000000 */
[----:B------:R-:W-:Y:S01]  /*0bb0*/  UMOV UR6, 0x0 ;  /* 0x0000000000067882 */ /* 0x000fe20000000000 */
[----:B------:R-:W-:Y:S01]  /*0bc0*/  UIADD3.X UR5, URZ, UR5, URZ, UP0, !UPT ;  /* 0x000000053f057290 */ /* 0x000fe200087fe43f */
[----:B------:R-:W-:Y:S01]  /*0bd0*/  UMOV UR7, 0x10000000 ;  /* 0x1000000000077882 */ /* 0x000fe20000000000 */
[----:B------:R-:W-:Y:S01]  /*0be0*/  UMOV UR26, URZ ;  /* 0x0000003f001a7c82 */ /* 0x000fe20008000000 */
[----:B------:R-:W-:Y:S01]  /*0bf0*/  UMOV UR28, UR36 ;  /* 0x00000024001c7c82 */ /* 0x000fe20008000000 */
[----:B------:R-:W-:-:S02]  /*0c00*/  UMOV UR29, UR37 ;  /* 0x00000025001d7c82 */ /* 0x000fc40008000000 */
[----:B------:R-:W-:Y:S02]  /*0c10*/  UIADD3 UR24, UR32, 0x8000, URZ ;  /* 0x0000800020187890 */ /* 0x000fe4000fffe03f */
[----:B------:R-:W-:Y:S02]  /*0c20*/  UIADD3 UR25, UR32, 0x28000, URZ ;  /* 0x0002800020197890 */ /* 0x000fe4000fffe03f */
[----:B------:R-:W-:Y:S02]  /*0c30*/  UIADD3 UR16, UR32, 0xa000, URZ ;  /* 0x0000a00020107890 */ /* 0x000fe4000fffe03f */
[----:B------:R-:W-:Y:S02]  /*0c40*/  UIADD3 UR8, UR32, 0xc000, URZ ;  /* 0x0000c00020087890 */ /* 0x000fe4000fffe03f */
[----:B------:R-:W-:Y:S01]  /*0c50*/  UIADD3 UR32, UR32, 0xe000, URZ ;  /* 0x0000e00020207890 */ /* 0x000fe2000fffe03f */
[----:B------:R-:W-:Y:S01]  /*0c60*/  UMOV UR18, 0x40 ;  /* 0x0000004000127882 */ /* 0x000fe20000000000 */
[----:B------:R-:W-:Y:S01]  /*0c70*/  UMOV UR20, UR36 ;  /* 0x0000002400147c82 */ /* 0x000fe20008000000 */
[----:B------:R-:W-:Y:S01]  /*0c80*/  UMOV UR21, UR37 ;  /* 0x0000002500157c82 */ /* 0x000fe20008000000 */
[----:B------:R-:W-:Y:S01]  /*0c90*/  UMOV UR19, UR27 ;  /* 0x0000001b00137c82 */ /* 0x000fe20008000000 */
[----:B------:R-:W-:Y:S01]  /*0ca0*/  UMOV UR17, UR25 ;  /* 0x0000001900117c82 */ /* 0x000fe20008000000 */
[----:B------:R-:W-:Y:S01]  /*0cb0*/  UMOV UR10, 0x80 ;  /* 0x00000080000a7882 */ /* 0x000fe20000000000 */
[----:B------:R-:W-:Y:S01]  /*0cc0*/  UMOV UR12, UR36 ;  /* 0x00000024000c7c82 */ /* 0x000fe20008000000 */
[----:B------:R-:W-:Y:S01]  /*0cd0*/  UMOV UR13, UR37 ;  /* 0x00000025000d7c82 */ /* 0x000fe20008000000 */
[----:B-1----:R-:W-:Y:S01]  /*0ce0*/  LEA R6, R3, R0, 0x18 ;  /* 0x0000000003067211 */ /* 0x002fe200078ec0ff */
[----:B------:R1:W-:Y:S01]  /*0cf0*/  UTMALDG.4D [UR24], [UR4], desc[UR6] ;  /* 0x00000618040075b4 */ /* 0x0003e20008019000 */
[----:B------:R-:W-:Y:S01]  /*0d00*/  MOV R3, 0x1 ;  /* 0x0000000100037802 */ /* 0x000fe20000000f00 */
[----:B------:R-:W-:Y:S01]  /*0d10*/  UMOV UR11, UR27 ;  /* 0x0000001b000b7c82 */ /* 0x000fe20008000000 */
[----:B------:R-:W-:Y:S01]  /*0d20*/  LEA R0, R5, R6, 0x3 ;  /* 0x0000000605007211 */ /* 0x000fe200078e18ff */
[----:B------:R-:W-:Y:S01]  /*0d30*/  UMOV UR9, UR25 ;  /* 0x0000001900097c82 */ /* 0x000fe20008000000 */
[----:B------:R-:W-:Y:S01]  /*0d40*/  SHF.L.U32 R3, R3, 0x1f, RZ ;  /* 0x0000001f03037819 */ /* 0x000fe200000006ff */
[----:B------:R-:W-:Y:S01]  /*0d50*/  UMOV UR34, 0xc0 ;  /* 0x000000c000227882 */ /* 0x000fe20000000000 */
[----:B------:R-:W-:Y:S01]  /*0d60*/  UMOV UR35, UR27 ;  /* 0x0000001b00237c82 */ /* 0x000fe20008000000 */
[----:B------:R1:W-:Y:S01]  /*0d70*/  UTMALDG.4D [UR16], [UR4], desc[UR6] ;  /* 0x00000610040075b4 */ /* 0x0003e20008019000 */
[----:B------:R-:W-:Y:S01]  /*0d80*/  UMOV UR33, UR25 ;  /* 0x0000001900217c82 */ /* 0x000fe20008000000 */
[----:B------:R1:W-:Y:S01]  /*0d90*/  UTMALDG.4D [UR8], [UR4], desc[UR6] ;  /* 0x00000608040075b4 */ /* 0x0003e20008019000 */
[----:B------:R1:W-:Y:S01]  /*0da0*/  UTMALDG.4D [UR32], [UR4], desc[UR6] ;  /* 0x00000620040075b4 */ /* 0x0003e20008019000 */
[----:B------:R-:W2:Y:S02]  /*0db0*/  SYNCS.PHASECHK.TRANS64.TRYWAIT P1, [R0+URZ+0x28020], R3 ;  /* 0x02802003000075a7 */ /* 0x000ea4000802017f */
[----:B-12---:R-:W-:Y:S05]  /*0dc0*/  @!P1 BRA `(.L_x_14) ;  /* 0x0000008000689947 */ /* 0x006fea0003800000 */
.L_x_73:
[----:B------:R-:W-:Y:S01]  /*0dd0*/  MOV R2, 0x1 ;  /* 0x0000000100027802 */ /* 0x000fe20000000f00 */
[----:B------:R-:W-:Y:S06]  /*0de0*/  @P2 BRA `(.L_x_15) ;  /* 0x0000000000142947 */ /* 0x000fec0003800000 */
[----:B------:R-:W-:Y:S02]  /*0df0*/  ISETP.NE.AND P1, PT, R9, RZ, PT ;  /* 0x000000ff0900720c */ /* 0x000fe40003f25270 */
[----:B-1----:R-:W-:-:S04]  /*0e00*/  MOV R3, 0x8000 ;  /* 0x0000800000037802 */ /* 0x002fc80000000f00 */
[----:B------:R2:W-:Y:S07]  /*0e10*/  SYNCS.ARRIVE.TRANS64 RZ, [R0+URZ+0x28000], R3 ;  /* 0x0280000300ff79a7 */ /* 0x0005ee000800003f */
[----:B------:R-:W-:Y:S05]  /*0e20*/  @!P1 BRA `(.L_x_15) ;  /* 0x0000000000049947 */ /* 0x000fea0003800000 */
[----:B------:R-:W-:Y:S01]  /*0e30*/  BPT.TRAP 0x1 ;  /* 0x000000040000795c */ /* 0x000fe20000300000 */
.L_x_15:
[C---:B------:R-:W-:Y:S01]  /*0e40*/  LEA R6, R5.reuse, R6, 0xf ;  /* 0x0000000605067211 */ /* 0x040fe200078e78ff */
[----:B------:R-:W-:Y:S01]  /*0e50*/  ULDC.64 UR4, c[0x0][0x198] ;  /* 0x0000660000047ab9 */ /* 0x000fe20000000a00 */
[----:B------:R-:W-:Y:S01]  /*0e60*/  R2UR UR25, R0 ;  /* 0x00000000001972ca */ /* 0x000fe200000e0000 */
[----:B------:R-:W-:Y:S01]  /*0e70*/  UIADD3 UR4, UP0, UR4, 0x2f0, URZ ;  /* 0x000002f004047890 */ /* 0x000fe2000ff1e03f */
[----:B------:R-:W-:Y:S01]  /*0e80*/  R2UR UR32, R6 ;  /* 0x00000000062072ca */ /* 0x000fe200000e0000 */
[----:B------:R-:W-:Y:S01]  /*0e90*/  UMOV UR27, URZ ;  /* 0x0000003f001b7c82 */ /* 0x000fe20008000000 */
[----:B------:R-:W-:Y:S01]  /*0ea0*/  UMOV UR6, 0x0 ;  /* 0x0000000000067882 */ /* 0x000fe20000000000 */
[----:B------:R-:W-:Y:S01]  /*0eb0*/  UIADD3.X UR5, URZ, UR5, URZ, UP0, !UPT ;  /* 0x000000053f057290 */ /* 0x000fe200087fe43f */
[----:B------:R-:W-:Y:S01]  /*0ec0*/  IADD3 R5, R5, 0x1, RZ ;  /* 0x0000000105057810 */ /* 0x000fe20007ffe0ff */
[----:B------:R-:W-:Y:S01]  /*0ed0*/  UMOV UR7, 0x10000000 ;  /* 0x1000000000077882 */ /* 0x000fe20000000000 */
[----:B------:R-:W-:Y:S01]  /*0ee0*/  UMOV UR26, URZ ;  /* 0x0000003f001a7c82 */ /* 0x000fe20008000000 */
[----:B------:R-:W-:Y:S01]  /*0ef0*/  UMOV UR28, UR36 ;  /* 0x00000024001c7c82 */ /* 0x000fe20008000000 */
[----:B------:R-:W-:Y:S01]  /*0f00*/  UMOV UR29, UR37 ;  /* 0x00000025001d7c82 */ /* 0x000fe20008000000 */
[----:B------:R-:W-:Y:S01]  /*0f10*/  UMOV UR18, 0x40 ;  /* 0x0000004000127882 */ /* 0x000fe20000000000 */
[----:B------:R-:W-:Y:S01]  /*0f20*/  UMOV UR20, UR36 ;  /* 0x0000002400147c82 */ /* 0x000fe20008000000 */
[----:B------:R-:W-:-:S02]  /*0f30*/  UIADD3 UR25, UR25, 0x28000, URZ ;  /* 0x0002800019197890 */ /* 0x000fc4000fffe03f */
[----:B------:R-:W-:Y:S02]  /*0f40*/  UIADD3 UR24, UR32, 0x8000, URZ ;  /* 0x0000800020187890 */ /* 0x000fe4000fffe03f */
[----:B------:R-:W-:Y:S02]  /*0f50*/  UIADD3 UR16, UR32, 0xa000, URZ ;  /* 0x0000a00020107890 */ /* 0x000fe4000fffe03f */
[----:B------:R-:W-:Y:S02]  /*0f60*/  UIADD3 UR8, UR32, 0xc000, URZ ;  /* 0x0000c00020087890 */ /* 0x000fe4000fffe03f */
[----:B------:R-:W-:Y:S01]  /*0f70*/  UIADD3 UR32, UR32, 0xe000, URZ ;  /* 0x0000e00020207890 */ /* 0x000fe2000fffe03f */
[----:B------:R-:W-:Y:S01]  /*0f80*/  UMOV UR21, UR37 ;  /* 0x0000002500157c82 */ /* 0x000fe20008000000 */
[----:B------:R-:W-:Y:S01]  /*0f90*/  UMOV UR19, UR27 ;  /* 0x0000001b00137c82 */ /* 0x000fe20008000000 */
[----:B------:R-:W-:Y:S01]  /*0fa0*/  UMOV UR17, UR25 ;  /* 0x0000001900117c82 */ /* 0x000fe20008000000 */
[----:B------:R-:W-:Y:S01]  /*0fb0*/  UMOV UR10, 0x80 ;  /* 0x00000080000a7882 */ /* 0x000fe20000000000 */
[----:B------:R-:W-:Y:S01]  /*0fc0*/  UMOV UR12, UR36 ;  /* 0x00000024000c7c82 */ /* 0x000fe20008000000 */
[----:B------:R-:W-:Y:S01]  /*0fd0*/  UMOV UR13, UR37 ;  /* 0x00000025000d7c82 */ /* 0x000fe20008000000 */
[----:B------:R3:W-:Y:S01]  /*0fe0*/  UTMALDG.4D [UR24], [UR4], desc[UR6] ;  /* 0x00000618040075b4 */ /* 0x0007e20008019000 */
[----:B------:R-:W-:Y:S01]  /*0ff0*/  UMOV UR11, UR27 ;  /* 0x0000001b000b7c82 */ /* 0x000fe20008000000 */
[----:B------:R-:W-:Y:S01]  /*1000*/  UMOV UR9, UR25 ;  /* 0x0000001900097c82 */ /* 0x000fe20008000000 */
[----:B------:R-:W-:Y:S01]  /*1010*/  UMOV UR34, 0xc0 ;  /* 0x000000c000227882 */ /* 0x000fe20000000000 */
[----:B------:R-:W-:Y:S01]  /*1020*/  UMOV UR35, UR27 ;  /* 0x0000001b00237c82 */ /* 0x000fe20008000000 */
[----:B------:R-:W-:Y:S01]  /*1030*/  UMOV UR33, UR25 ;  /* 0x0000001900217c82 */ /* 0x000fe20008000000 */
[----:B------:R3:W-:Y:S01]  /*1040*/  UTMALDG.4D [UR16], [UR4], desc[UR6] ;  /* 0x00000610040075b4 */ /* 0x0007e20008019000 */
[----:B------:R3:W-:Y:S01]  /*1050*/  UTMALDG.4D [UR8], [UR4], desc[UR6] ;  /* 0x00000608040075b4 */ /* 0x0007e20008019000 */
[----:B------:R3:W-:Y:S02]  /*1060*/  UTMALDG.4D [UR32], [UR4], desc[UR6] ;  /* 0x00000620040075b4 */ /* 0x0007e40008019000 */
[----:B---3--:R-:W-:Y:S01]  /*1070*/  NOP ;  /* 0x0000000000007918 */ /* 0x008fe20000000000 */
.L_x_11:
[----:B------:R-:W-:Y:S02]  /*1080*/  ISETP.GE.AND P1, PT, R165, 0x41, PT ;  /* 0x00000041a500780c */ /* 0x000fe40003f26270 */
[----:B-12---:R-:W-:-:S11]  /*1090*/  MOV R0, 0x1 ;  /* 0x0000000100007802 */ /* 0x006fd60000000f00 */
[----:B------:R-:W-:Y:S05]  /*10a0*/  @!P1 BRA `(.L_x_16) ;  /* 0x0000000400bc9947 */ /* 0x000fea0003800000 */
[----:B------:R-:W1:Y:S01]  /*10b0*/  S2R R3, SR_CgaCtaId ;  /* 0x0000000000037919 */ /* 0x000e620000008800 */
[----:B------:R-:W-:Y:S02]  /*10c0*/  MOV R0, 0x400 ;  /* 0x0000040000007802 */ /* 0x000fe40000000f00 */
[----:B------:R-:W-:Y:S02]  /*10d0*/  MOV R6, 0x1 ;  /* 0x0000000100067802 */ /* 0x000fe40000000f00 */
[----:B------:R-:W-:Y:S02]  /*10e0*/  ISETP.NE.AND P2, PT, R17, RZ, PT ;  /* 0x000000ff1100720c */ /* 0x000fe40003f45270 */
[----:B------:R-:W-:Y:S02]  /*10f0*/  SHF.L.U32 R6, R6, 0x1f, RZ ;  /* 0x0000001f06067819 */ /* 0x000fe400000006ff */
[----:B-1----:R-:W-:-:S04]  /*1100*/  LEA R0, R3, R0, 0x18 ;  /* 0x0000000003007211 */ /* 0x002fc800078ec0ff */
[----:B------:R-:W-:-:S04]  /*1110*/  LEA R3, R5, R0, 0x3 ;  /* 0x0000000005037211 */ /* 0x000fc800078e18ff */
[----:B------:R-:W1:Y:S02]  /*1120*/  SYNCS.PHASECHK.TRANS64.TRYWAIT P1, [R3+URZ+0x28020], R6 ;  /* 0x02802006030075a7 */ /* 0x000e64000802017f */
[----:B-1----:R-:W-:Y:S05]  /*1130*/  @!P1 BRA `(.L_x_17) ;  /* 0x0000007c00a09947 */ /* 0x002fea0003800000 */
.L_x_74:
[----:B------:R-:W-:Y:S05]  /*1140*/  @P2 BRA `(.L_x_18) ;  /* 0x0000000000142947 */ /* 0x000fea0003800000 */
[----:B------:R-:W-:Y:S02]  /*1150*/  ISETP.NE.AND P1, PT, R9, RZ, PT ;  /* 0x000000ff0900720c */ /* 0x000fe40003f25270 */
[----:B-1----:R-:W-:-:S04]  /*1160*/  MOV R6, 0x8000 ;  /* 0x0000800000067802 */ /* 0x002fc80000000f00 */
[----:B------:R2:W-:Y:S07]  /*1170*/  SYNCS.ARRIVE.TRANS64 RZ, [R3+URZ+0x28000], R6 ;  /* 0x0280000603ff79a7 */ /* 0x0005ee000800003f */
[----:B------:R-:W-:Y:S05]  /*1180*/  @!P1 BRA `(.L_x_18) ;  /* 0x0000000000049947 */ /* 0x000fea0003800000 */
[----:B------:R-:W-:Y:S01]  /*1190*/  BPT.TRAP 0x1 ;  /* 0x000000040000795c */ /* 0x000fe20000300000 */
.L_x_18:
[----:B------:R-:W1:Y:S01]  /*11a0*/  S2R R7, SR_CgaCtaId ;  /* 0x0000000000077919 */ /* 0x000e620000008800 */
[----:B------:R-:W-:Y:S01]  /*11b0*/  LEA R0, R5, R0, 0xf ;  /* 0x0000000005007211 */ /* 0x000fe200078e78ff */
[----:B------:R-:W-:Y:S01]  /*11c0*/  ULDC.64 UR4, c[0x0][0x198] ;  /* 0x0000660000047ab9 */ /* 0x000fe20000000a00 */
[----:B------:R-:W-:Y:S01]  /*11d0*/  R2UR UR27, R2 ;  /* 0x00000000021b72ca */ /* 0x000fe200000e0000 */
[----:B------:R-:W-:Y:S01]  /*11e0*/  UIADD3 UR4, UP0, UR4, 0x1f0, URZ ;  /* 0x000001f004047890 */ /* 0x000fe2000ff1e03f */
[----:B------:R-:W-:Y:S01]  /*11f0*/  R2UR UR25, R3 ;  /* 0x00000000031972ca */ /* 0x000fe200000e0000 */
[----:B------:R-:W-:Y:S01]  /*1200*/  UMOV UR6, 0x0 ;  /* 0x0000000000067882 */ /* 0x000fe20000000000 */
[----:B------:R-:W-:Y:S01]  /*1210*/  R2UR UR32, R0 ;  /* 0x00000000002072ca */ /* 0x000fe200000e0000 */
[----:B------:R-:W-:Y:S01]  /*1220*/  UIADD3.X UR5, URZ, UR5, URZ, UP0, !UPT ;  /* 0x000000053f057290 */ /* 0x000fe200087fe43f */
[----:B------:R-:W-:Y:S01]  /*1230*/  IADD3 R5, R5, 0x1, RZ ;  /* 0x0000000105057810 */ /* 0x000fe20007ffe0ff */
[----:B------:R-:W-:Y:S01]  /*1240*/  UMOV UR7, 0x10000000 ;  /* 0x1000000000077882 */ /* 0x000fe20000000000 */
[----:B------:R-:W-:Y:S01]  /*1250*/  MOV R0, 0x400 ;  /* 0x0000040000007802 */ /* 0x000fe20000000f00 */
[----:B------:R-:W-:Y:S01]  /*1260*/  UMOV UR26, URZ ;  /* 0x0000003f001a7c82 */ /* 0x000fe20008000000 */
[C---:B------:R-:W-:Y:S01]  /*1270*/  ISETP.NE.AND P2, PT, R5.reuse, 0x4, PT ;  /* 0x000000040500780c */ /* 0x040fe20003f45270 */
[----:B------:R-:W-:Y:S01]  /*1280*/  UMOV UR28, UR36 ;  /* 0x00000024001c7c82 */ /* 0x000fe20008000000 */
[C---:B------:R-:W-:Y:S01]  /*1290*/  ISETP.NE.AND P1, PT, R5.reuse, 0x4, PT ;  /* 0x000000040500780c */ /* 0x040fe20003f25270 */
[----:B------:R-:W-:Y:S01]  /*12a0*/  USHF.L.U32 UR27, UR27, 0x6, URZ ;  /* 0x000000061b1b7899 */ /* 0x000fe2000800063f */
[----:B------:R-:W-:Y:S01]  /*12b0*/  SEL R5, R5, RZ, P2 ;  /* 0x000000ff05057207 */ /* 0x000fe20001000000 */
[----:B------:R-:W-:Y:S01]  /*12c0*/  UIADD3 UR25, UR25, 0x28000, URZ ;  /* 0x0002800019197890 */ /* 0x000fe2000fffe03f */
[----:B------:R-:W-:Y:S01]  /*12d0*/  ISETP.NE.AND P2, PT, R17, RZ, PT ;  /* 0x000000ff1100720c */ /* 0x000fe20003f45270 */
[----:B------:R-:W-:-:S02]  /*12e0*/  UIADD3 UR24, UR32, 0x8000, URZ ;  /* 0x0000800020187890 */ /* 0x000fc4000fffe03f */
[----:B------:R-:W-:Y:S02]  /*12f0*/  UIADD3 UR16, UR32, 0xa000, URZ ;  /* 0x0000a00020107890 */ /* 0x000fe4000fffe03f */
[----:B------:R-:W-:Y:S02]  /*1300*/  UIADD3 UR8, UR32, 0xc000, URZ ;  /* 0x0000c00020087890 */ /* 0x000fe4000fffe03f */
[----:B------:R-:W-:Y:S01]  /*1310*/  UIADD3 UR32, UR32, 0xe000, URZ ;  /* 0x0000e00020207890 */ /* 0x000fe2000fffe03f */
[----:B------:R-:W-:Y:S01]  /*1320*/  UMOV UR29, UR37 ;  /* 0x00000025001d7c82 */ /* 0x000fe20008000000 */
[----:B------:R-:W-:Y:S01]  /*1330*/  UMOV UR18, 0x40 ;  /* 0x0000004000127882 */ /* 0x000fe20000000000 */
[----:B------:R-:W-:Y:S01]  /*1340*/  UMOV UR20, UR36 ;  /* 0x0000002400147c82 */ /* 0x000fe20008000000 */
[----:B------:R-:W-:Y:S01]  /*1350*/  UMOV UR21, UR37 ;  /* 0x0000002500157c82 */ /* 0x000fe20008000000 */
[----:B-12---:R-:W-:Y:S01]  /*1360*/  LEA R6, R7, R0, 0x18 ;  /* 0x0000000007067211 */ /* 0x006fe200078ec0ff */
[----:B------:R-:W-:Y:S01]  /*1370*/  UMOV UR17, UR25 ;  /* 0x0000001900117c82 */ /* 0x000fe20008000000 */
[----:B------:R-:W-:Y:S01]  /*1380*/  SEL R0, RZ, 0x1, !P1 ;  /* 0x00000001ff007807 */ /* 0x000fe20004800000 */
[----:B------:R-:W-:Y:S01]  /*1390*/  UMOV UR19, UR27 ;  /* 0x0000001b00137c82 */ /* 0x000fe20008000000 */
[----:B------:R1:W-:Y:S01]  /*13a0*/  UTMALDG.4D [UR24], [UR4], desc[UR6] ;  /* 0x00000618040075b4 */ /* 0x0003e20008019000 */
[----:B------:R-:W-:Y:S01]  /*13b0*/  UMOV UR10, 0x80 ;  /* 0x00000080000a7882 */ /* 0x000fe20000000000 */
[----:B------:R-:W-:Y:S01]  /*13c0*/  UMOV UR12, UR36 ;  /* 0x00000024000c7c82 */ /* 0x000fe20008000000 */
[----:B------:R-:W-:Y:S01]  /*13d0*/  UMOV UR13, UR37 ;  /* 0x00000025000d7c82 */ /* 0x000fe20008000000 */
[----:B------:R-:W-:Y:S01]  /*13e0*/  UMOV UR9, UR25 ;  /* 0x0000001900097c82 */ /* 0x000fe20008000000 */
[----:B------:R-:W-:Y:S01]  /*13f0*/  UMOV UR11, UR27 ;  /* 0x0000001b000b7c82 */ /* 0x000fe20008000000 */
[----:B------:R-:W-:Y:S01]  /*1400*/  LEA R8, R5, R6, 0x3 ;  /* 0x0000000605087211 */ /* 0x000fe200078e18ff */
[----:B------:R-:W-:Y:S01]  /*1410*/  UMOV UR34, 0xc0 ;  /* 0x000000c000227882 */ /* 0x000fe20000000000 */
[----:B------:R-:W-:Y:S01]  /*1420*/  SHF.L.U32 R3, R0, 0x1f, RZ ;  /* 0x0000001f00037819 */ /* 0x000fe200000006ff */
[----:B------:R1:W-:Y:S01]  /*1430*/  UTMALDG.4D [UR16], [UR4], desc[UR6] ;  /* 0x00000610040075b4 */ /* 0x0003e20008019000 */
[----:B------:R-:W-:Y:S01]  /*1440*/  UMOV UR33, UR25 ;  /* 0x0000001900217c82 */ /* 0x000fe20008000000 */
[----:B------:R-:W-:Y:S01]  /*1450*/  UMOV UR35, UR27 ;  /* 0x0000001b00237c82 */ /* 0x000fe20008000000 */
[----:B------:R1:W-:Y:S01]  /*1460*/  UTMALDG.4D [UR8], [UR4], desc[UR6] ;  /* 0x00000608040075b4 */ /* 0x0003e20008019000 */
[----:B------:R1:W-:Y:S01]  /*1470*/  UTMALDG.4D [UR32], [UR4], desc[UR6] ;  /* 0x00000620040075b4 */ /* 0x0003e20008019000 */
[----:B------:R-:W2:Y:S02]  /*1480*/  SYNCS.PHASECHK.TRANS64.TRYWAIT P1, [R8+URZ+0x28020], R3 ;  /* 0x02802003080075a7 */ /* 0x000ea4000802017f */
[----:B-12---:R-:W-:Y:S05]  /*1490*/  @!P1 BRA `(.L_x_19) ;  /* 0x0000007800dc9947 */ /* 0x006fea0003800000 */
.L_x_75:
[----:B------:R-:W-:Y:S05]  /*14a0*/  @P2 BRA `(.L_x_20) ;  /* 0x0000000000142947 */ /* 0x000fea0003800000 */
[----:B------:R-:W-:Y:S02]  /*14b0*/  ISETP.NE.AND P1, PT, R9, RZ, PT ;  /* 0x000000ff0900720c */ /* 0x000fe40003f25270 */
[----:B-1----:R-:W-:-:S04]  /*14c0*/  MOV R3, 0x8000 ;  /* 0x0000800000037802 */ /* 0x002fc80000000f00 */
[----:B------:R2:W-:Y:S07]  /*14d0*/  SYNCS.ARRIVE.TRANS64 RZ, [R8+URZ+0x28000], R3 ;  /* 0x0280000308ff79a7 */ /* 0x0005ee000800003f */
[----:B------:R-:W-:Y:S05]  /*14e0*/  @!P1 BRA `(.L_x_20) ;  /* 0x0000000000049947 */ /* 0x000fea0003800000 */
[----:B------:R-:W-:Y:S01]  /*14f0*/  BPT.TRAP 0x1 ;  /* 0x000000040000795c */ /* 0x000fe20000300000 */
.L_x_20:
[C---:B------:R-:W-:Y:S01]  /*1500*/  LEA R6, R5.reuse, R6, 0xf ;  /* 0x0000000605067211 */ /* 0x040fe200078e78ff */
        /* <DEDUP_REMOVED lines=14> */
[----:B------:R-:W-:Y:S01]  /*15f0*/  USHF.L.U32 UR27, UR27, 0x6, URZ ;  /* 0x000000061b1b7899 */ /* 0x000fe2000800063f */
[C---:B------:R-:W-:Y:S01]  /*1600*/  ISETP.NE.AND P1, PT, R5.reuse, 0x4, PT ;  /* 0x000000040500780c */ /* 0x040fe20003f25270 */
[----:B------:R-:W-:Y:S01]  /*1610*/  UIADD3 UR25, UR25, 0x28000, URZ ;  /* 0x0002800019197890 */ /* 0x000fe2000fffe03f */
[----:B------:R-:W-:Y:S01]  /*1620*/  IADD3 R2, R2, 0x1, RZ ;  /* 0x0000000102027810 */ /* 0x000fe20007ffe0ff */
[----:B------:R-:W-:Y:S01]  /*1630*/  UIADD3 UR24, UR32, 0x8000, URZ ;  /* 0x0000800020187890 */ /* 0x000fe2000fffe03f */
[----:B-12---:R-:W-:Y:S01]  /*1640*/  SEL R3, RZ, 0x1, P1 ;  /* 0x00000001ff037807 */ /* 0x006fe20000800000 */
[----:B------:R-:W-:Y:S01]  /*1650*/  UIADD3 UR16, UR32, 0xa000, URZ ;  /* 0x0000a00020107890 */ /* 0x000fe2000fffe03f */
[----:B------:R-:W-:Y:S01]  /*1660*/  SEL R5, R5, RZ, P1 ;  /* 0x000000ff05057207 */ /* 0x000fe20000800000 */
[----:B------:R-:W-:Y:S01]  /*1670*/  UIADD3 UR8, UR32, 0xc000, URZ ;  /* 0x0000c00020087890 */ /* 0x000fe2000fffe03f */
[----:B------:R-:W-:Y:S01]  /*1680*/  LOP3.LUT R0, R0, R3, RZ, 0x3c, !PT ;  /* 0x0000000300007212 */ /* 0x000fe200078e3cff */
        /* <DEDUP_REMOVED lines=16> */
[----:B-1----:R-:W-:Y:S01]  /*1790*/  NOP ;  /* 0x0000000000007918 */ /* 0x002fe20000000000 */
.L_x_16:
[----:B------:R-:W-:-:S07]  /*17a0*/  IADD3 R196, R196, -0x4, RZ ;  /* 0xfffffffcc4c47810 */ /* 0x000fce0007ffe0ff */
.L_x_10:
[----:B------:R-:W-:Y:S05]  /*17b0*/  BSYNC B0 ;  /* 0x0000000000007941 */ /* 0x000fea0003800000 */
.L_x_9:
[----:B------:R-:W1:Y:S01]  /*17c0*/  S2R R3, SR_CgaCtaId ;  /* 0x0000000000037919 */ /* 0x000e620000008800 */
[----:B------:R-:W-:Y:S02]  /*17d0*/  MOV R16, 0x400 ;  /* 0x0000040000107802 */ /* 0x000fe40000000f00 */
[----:B------:R-:W-:Y:S02]  /*17e0*/  SHF.L.U32 R59, RZ, 0x1f, RZ ;  /* 0x0000001fff3b7819 */ /* 0x000fe400000006ff */
[----:B-1----:R-:W-:-:S04]  /*17f0*/  LEA R16, R3, R16, 0x18 ;  /* 0x0000001003107211 */ /* 0x002fc800078ec0ff */
[----:B------:R-:W1:Y:S02]  /*1800*/  SYNCS.PHASECHK.TRANS64.TRYWAIT P1, [R16+URZ+0x28040], R59 ;  /* 0x0280403b100075a7 */ /* 0x000e64000802017f */
[----:B-1----:R-:W-:Y:S05]  /*1810*/  @!P1 BRA `(.L_x_21) ;  /* 0x0000007800109947 */ /* 0x002fea0003800000 */
.L_x_76:
[----:B------:R-:W2:Y:S01]  /*1820*/  SYNCS.PHASECHK.TRANS64.TRYWAIT P1, [R16+URZ+0x28000], R59 ;  /* 0x0280003b100075a7 */ /* 0x000ea2000802017f */
[----:B------:R-:W-:Y:S01]  /*1830*/  MOV R7, RZ ;  /* 0x000000ff00077202 */ /* 0x000fe20000000f00 */
[----:B--2---:R-:W-:Y:S06]  /*1840*/  @!P1 BRA `(.L_x_22) ;  /* 0x0000007800189947 */ /* 0x004fec0003800000 */
.L_x_77:
[----:B------:R-:W-:Y:S05]  /*1850*/  WARPSYNC.ALL ;  /* 0x0000000000007948 */ /* 0x000fea0003800000 */
[C---:B------:R-:W-:Y:S01]  /*1860*/  R2UR UR22, R16.reuse ;  /* 0x00000000101672ca */ /* 0x040fe200000e0000 */
[----:B------:R-:W-:Y:S01]  /*1870*/  WARPGROUP.ARRIVE ;  /* 0x00000000000079c5 */ /* 0x000fe20000000000 */
[----:B------:R-:W-:Y:S01]  /*1880*/  R2UR UR4, R16 ;  /* 0x00000000100472ca */ /* 0x000fe200000e0000 */
[----:B------:R-:W-:Y:S01]  /*1890*/  UMOV UR7, 0x40000040 ;  /* 0x4000004000077882 */ /* 0x000fe20000000000 */
[----:B------:R-:W-:Y:S01]  /*18a0*/  UMOV UR15, 0x40000040 ;  /* 0x40000040000f7882 */ /* 0x000fe20000000000 */
[----:B------:R-:W-:Y:S01]  /*18b0*/  UMOV UR13, UR7 ;  /* 0x00000007000d7c82 */ /* 0x000fe20008000000 */
[----:B------:R-:W-:Y:S01]  /*18c0*/  MOV R9, UR7 ;  /* 0x0000000700097c02 */ /* 0x000fe20008000f00 */
[----:B------:R-:W-:Y:S01]  /*18d0*/  UMOV UR7, 0x40000040 ;  /* 0x4000004000077882 */ /* 0x000fe20000000000 */
[----:B------:R-:W-:Y:S01]  /*18e0*/  UMOV UR11, 0x40000040 ;  /* 0x40000040000b7882 */ /* 0x000fe20000000000 */
[----:B------:R-:W-:Y:S01]  /*18f0*/  UMOV UR9, UR7 ;  /* 0x0000000700097c82 */ /* 0x000fe20008000000 */
[----:B------:R-:W-:Y:S01]  /*1900*/  MOV R11, UR7 ;  /* 0x00000007000b7c02 */ /* 0x000fe20008000f00 */
[----:B------:R-:W-:Y:S01]  /*1910*/  UMOV UR7, 0x40000040 ;  /* 0x4000004000077882 */ /* 0x000fe20000000000 */
[----:B------:R-:W-:Y:S01]  /*1920*/  UMOV UR57, 0x40000040 ;  /* 0x4000004000397882 */ /* 0x000fe20000000000 */
[----:B------:R-:W-:Y:S01]  /*1930*/  UIADD3 UR22, UR22, 0x8000, URZ ;  /* 0x0000800016167890 */ /* 0x000fe2000fffe03f */
[----:B------:R-:W-:Y:S01]  /*1940*/  MOV R13, UR7 ;  /* 0x00000007000d7c02 */ /* 0x000fe20008000f00 */
[----:B------:R-:W-:-:S02]  /*1950*/  USHF.R.U32.HI UR4, URZ, 0x4, UR4 ;  /* 0x000000043f047899 */ /* 0x000fc40008011604 */
[----:B------:R-:W-:Y:S02]  /*1960*/  USHF.R.U32.HI UR22, URZ, 0x4, UR22 ;  /* 0x000000043f167899 */ /* 0x000fe40008011616 */
[----:B------:R-:W-:Y:S02]  /*1970*/  ULOP3.LUT UR4, UR4, 0x3fff, URZ, 0xc0, !UPT ;  /* 0x00003fff04047892 */ /* 0x000fe4000f8ec03f */
[----:B------:R-:W-:Y:S02]  /*1980*/  ULOP3.LUT UR22, UR22, 0x3fff, URZ, 0xc0, !UPT ;  /* 0x00003fff16167892 */ /* 0x000fe4000f8ec03f */
[----:B------:R-:W-:Y:S02]  /*1990*/  ULOP3.LUT UR4, UR4, 0x10000, URZ, 0xfc, !UPT ;  /* 0x0001000004047892 */ /* 0x000fe4000f8efc3f */
[----:B------:R-:W-:Y:S02]  /*19a0*/  ULOP3.LUT UR14, UR22, 0x10000, URZ, 0xfc, !UPT ;  /* 0x00010000160e7892 */ /* 0x000fe4000f8efc3f */
[----:B------:R-:W-:-:S02]  /*19b0*/  UIADD3 UR5, UR4, 0x2, URZ ;  /* 0x0000000204057890 */ /* 0x000fc4000fffe03f */
[----:B------:R-:W-:Y:S01]  /*19c0*/  UIADD3 UR10, UR14, 0x2, URZ ;  /* 0x000000020e0a7890 */ /* 0x000fe2000fffe03f */
[----:B------:R-:W-:Y:S01]  /*19d0*/  UMOV UR6, UR4 ;  /* 0x0000000400067c82 */ /* 0x000fe20008000000 */
[----:B------:R-:W-:Y:S01]  /*19e0*/  UIADD3 UR56, UR4, 0x404, URZ ;  /* 0x0000040404387890 */ /* 0x000fe2000fffe03f */
[----:B------:R-:W-:Y:S01]  /*19f0*/  MOV R8, UR6 ;  /* 0x0000000600087c02 */ /* 0x000fe20008000f00 */
[----:B------:R-:W-:Y:S01]  /*1a00*/  UMOV UR12, UR6 ;  /* 0x00000006000c7c82 */ /* 0x000fe20008000000 */
[----:B------:R-:W-:Y:S01]  /*1a10*/  UMOV UR6, UR5 ;  /* 0x0000000500067c82 */ /* 0x000fe20008000000 */
[----:B------:R-:W-:Y:S01]  /*1a20*/  HGMMA.64x64x16.F32.BF16 R24, gdesc[UR12], RZ, !UPT, gsb0 ;  /* 0x00e000000c1879f0 */ /* 0x000fe2000c0018ff */
[----:B------:R-:W-:Y:S01]  /*1a30*/  UMOV UR8, UR6 ;  /* 0x0000000600087c82 */ /* 0x000fe20008000000 */
[----:B------:R-:W-:Y:S01]  /*1a40*/  UIADD3 UR5, UR4, 0x4, URZ ;  /* 0x0000000404057890 */ /* 0x000fe2000fffe03f */
[----:B------:R-:W-:Y:S01]  /*1a50*/  MOV R10, UR6 ;  /* 0x00000006000a7c02 */ /* 0x000fe20008000f00 */
[----:B------:R-:W-:Y:S01]  /*1a60*/  UIADD3 UR58, UR14, 0x404, URZ ;  /* 0x000004040e3a7890 */ /* 0x000fe2000fffe03f */
[----:B------:R-:W-:Y:S01]  /*1a70*/  UMOV UR59, 0x40000040 ;  /* 0x40000040003b7882 */ /* 0x000fe20000000000 */
[----:B------:R-:W-:-:S03]  /*1a80*/  UIADD3 UR52, UR4, 0x406, URZ ;  /* 0x0000040604347890 */ /* 0x000fc6000fffe03f */
[----:B------:R-:W-:Y:S01]  /*1a90*/  UMOV UR6, UR5 ;  /* 0x0000000500067c82 */ /* 0x000fe20008000000 */
[----:B------:R-:W-:Y:S01]  /*1aa0*/  UIADD3 UR5, UR4, 0x6, URZ ;  /* 0x0000000604057890 */ /* 0x000fe2000fffe03f */
[----:B------:R-:W-:Y:S01]  /*1ab0*/  MOV R12, UR6 ;  /* 0x00000006000c7c02 */ /* 0x000fe20008000f00 */
[----:B------:R-:W-:Y:S01]  /*1ac0*/  UIADD3 UR54, UR14, 0x406, URZ ;  /* 0x000004060e367890 */ /* 0x000fe2000fffe03f */
[----:B------:R-:W-:Y:S01]  /*1ad0*/  UMOV UR53, 0x40000040 ;  /* 0x4000004000357882 */ /* 0x000fe20000000000 */
[----:B------:R-:W-:Y:S01]  /*1ae0*/  UMOV UR55, 0x40000040 ;  /* 0x4000004000377882 */ /* 0x000fe20000000000 */
[----:B------:R-:W-:Y:S02]  /*1af0*/  UIADD3 UR48, UR4, 0x600, URZ ;  /* 0x0000060004307890 */ /* 0x000fe4000fffe03f */
[----:B------:R-:W-:Y:S01]  /*1b00*/  UIADD3 UR50, UR14, 0x600, URZ ;  /* 0x000006000e327890 */ /* 0x000fe2000fffe03f */
[----:B------:R-:W-:Y:S01]  /*1b10*/  UMOV UR49, 0x40000040 ;  /* 0x4000004000317882 */ /* 0x000fe20000000000 */
[----:B------:R-:W-:Y:S01]  /*1b20*/  UMOV UR51, 0x40000040 ;  /* 0x4000004000337882 */ /* 0x000fe20000000000 */
[----:B------:R-:W-:-:S02]  /*1b30*/  UIADD3 UR44, UR4, 0x602, URZ ;  /* 0x00000602042c7890 */ /* 0x000fc4000fffe03f */
[----:B------:R-:W-:Y:S01]  /*1b40*/  UIADD3 UR46, UR14, 0x602, URZ ;  /* 0x000006020e2e7890 */ /* 0x000fe2000fffe03f */
[----:B------:R-:W-:Y:S01]  /*1b50*/  UMOV UR45, 0x40000040 ;  /* 0x40000040002d7882 */ /* 0x000fe20000000000 */
[----:B------:R-:W-:Y:S01]  /*1b60*/  UMOV UR47, 0x40000040 ;  /* 0x40000040002f7882 */ /* 0x000fe20000000000 */
[----:B------:R-:W-:Y:S02]  /*1b70*/  UIADD3 UR40, UR4, 0x604, URZ ;  /* 0x0000060404287890 */ /* 0x000fe4000fffe03f */
[----:B------:R-:W-:Y:S01]  /*1b80*/  UIADD3 UR42, UR14, 0x604, URZ ;  /* 0x000006040e2a7890 */ /* 0x000fe2000fffe03f */
[----:B------:R-:W-:Y:S01]  /*1b90*/  UMOV UR41, 0x40000040 ;  /* 0x4000004000297882 */ /* 0x000fe20000000000 */
[----:B------:R-:W-:Y:S01]  /*1ba0*/  UMOV UR43, 0x40000040 ;  /* 0x40000040002b7882 */ /* 0x000fe20000000000 */
[----:B------:R-:W-:Y:S01]  /*1bb0*/  ULDC UR12, c[0x0][0x604] ;  /* 0x00018100000c7ab9 */ /* 0x000fe20000000800 */
        /* <DEDUP_REMOVED lines=8> */
[----:B------:R-:W-:-:S02]  /*1c40*/  WARPGROUP.DEPBAR.LE gsb0, 0x0 ;  /* 0x00008000000079c5 */ /* 0x000fc40000010000 */
[----:B------:R-:W-:-:S06]  /*1c50*/  WARPGROUP.ARRIVE ;  /* 0x00000000000079c5 */ /* 0x000fcc0000000000 */
[----:B------:R-:W-:Y:S01]  /*1c60*/  HGMMA.64x64x16.F32.BF16 R24, gdesc[UR8], R24, gsb0 ;  /* 0x00e00000081879f0 */ /* 0x000fe20008001818 */
[----:B------:R-:W-:Y:S01]  /*1c70*/  UIADD3 UR10, UR14, 0x4, URZ ;  /* 0x000000040e0a7890 */ /* 0x000fe2000fffe03f */
[----:B------:R-:W-:Y:S01]  /*1c80*/  UMOV UR8, UR6 ;  /* 0x0000000600087c82 */ /* 0x000fe20008000000 */
[----:B------:R-:W-:Y:S01]  /*1c90*/  UMOV UR9, UR7 ;  /* 0x0000000700097c82 */ /* 0x000fe20008000000 */
[----:B------:R-:W-:Y:S01]  /*1ca0*/  UMOV UR11, 0x40000040 ;  /* 0x40000040000b7882 */ /* 0x000fe20000000000 */
[----:B------:R-:W-:Y:S01]  /*1cb0*/  UMOV UR6, UR5 ;  /* 0x0000000500067c82 */ /* 0x000fe20008000000 */
[----:B------:R-:W-:Y:S01]  /*1cc0*/  UMOV UR7, 0x40000040 ;  /* 0x4000004000077882 */ /* 0x000fe20000000000 */
[----:B------:R-:W-:Y:S01]  /*1cd0*/  UIADD3 UR5, UR4, 0x200, URZ ;  /* 0x0000020004057890 */ /* 0x000fe2000fffe03f */
[----:B------:R-:W-:Y:S02]  /*1ce0*/  MOV R14, UR6 ;  /* 0x00000006000e7c02 */ /* 0x000fe40008000f00 */
[----:B------:R-:W-:Y:S01]  /*1cf0*/  MOV R15, UR7 ;  /* 0x00000007000f7c02 */ /* 0x000fe20008000f00 */
        /* <DEDUP_REMOVED lines=58> */
[----:B------:R-:W-:Y:S01]  /*20a0*/  MOV R188, UR6 ;  /* 0x0000000600bc7c02 */ /* 0x000fe20008000f00 */
[----:B------:R-:W-:Y:S01]  /*20b0*/  UIADD3 UR4, UR4, 0x606, URZ ;  /* 0x0000060604047890 */ /* 0x000fe2000fffe03f */
        /* <DEDUP_REMOVED lines=10> */
[----:B------:R-:W-:Y:S01]  /*2160*/  MOV R190, UR6 ;  /* 0x0000000600be7c02 */ /* 0x000fe20008000f00 */
[----:B------:R-:W-:Y:S01]  /*2170*/  UMOV UR5, 0x40000040 ;  /* 0x4000004000057882 */ /* 0x000fe20000000000 */
        /* <DEDUP_REMOVED lines=8> */
[----:B------:R-:W-:Y:S01]  /*2200*/  UIADD3 UR6, UR14, 0x606, URZ ;  /* 0x000006060e067890 */ /* 0x000fe2000fffe03f */
[----:B------:R-:W-:Y:S01]  /*2210*/  UMOV UR7, 0x40000040 ;  /* 0x4000004000077882 */ /* 0x000fe20000000000 */
[----:B------:R-:W-:Y:S02]  /*2220*/  WARPGROUP.DEPBAR.LE gsb0, 0x0 ;  /* 0x00008000000079c5 */ /* 0x000fe40000010000 */
[----:B------:R-:W-:-:S06]  /*2230*/  WARPGROUP.ARRIVE ;  /* 0x00000000000079c5 */ /* 0x000fcc0000000000 */
[----:B------:R-:W-:Y:S01]  /*2240*/  HGMMA.64x64x16.F32.BF16 R24, gdesc[UR8], R24, gsb0 ;  /* 0x00e00000081879f0 */ /* 0x000fe20008001818 */
[----:B------:R-:W-:Y:S01]  /*2250*/  ULDC UR8, c[0x0][0x604] ;  /* 0x0001810000087ab9 */ /* 0x000fe20000000800 */
[----:B------:R-:W-:Y:S01]  /*2260*/  ULDC UR9, c[0x0][0x604] ;  /* 0x0001810000097ab9 */ /* 0x000fe20000000800 */
[----:B------:R-:W-:Y:S01]  /*2270*/  ULDC UR10, c[0x0][0x604] ;  /* 0x00018100000a7ab9 */ /* 0x000fe20000000800 */
[----:B------:R-:W-:Y:S01]  /*2280*/  ULDC UR11, c[0x0][0x604] ;  /* 0x00018100000b7ab9 */ /* 0x000fe20000000800 */
[----:B------:R-:W-:Y:S02]  /*2290*/  WARPGROUP.DEPBAR.LE gsb0, 0x0 ;  /* 0x00008000000079c5 */ /* 0x000fe40000010000 */
[----:B------:R-:W-:-:S06]  /*22a0*/  WARPGROUP.ARRIVE ;  /* 0x00000000000079c5 */ /* 0x000fcc0000000000 */
[----:B------:R-:W-:Y:S03]  /*22b0*/  HGMMA.64x64x16.F32.BF16 R24, gdesc[UR56], R24, gsb0 ;  /* 0x00e00000381879f0 */ /* 0x000fe60008001818 */
        /* <DEDUP_REMOVED lines=14> */
[----:B------:R-:W-:Y:S01]  /*23a0*/  HGMMA.64x64x16.F32.BF16 R24, gdesc[UR4], R24, gsb0 ;  /* 0x00e00000041879f0 */ /* 0x000fe20008001818 */
[----:B------:R-:W-:Y:S01]  /*23b0*/  ULDC UR6, c[0x0][0x604] ;  /* 0x0001810000067ab9 */ /* 0x000fe20000000800 */
[----:B------:R-:W-:Y:S01]  /*23c0*/  ULDC UR7, c[0x0][0x604] ;  /* 0x0001810000077ab9 */ /* 0x000fe20000000800 */
[----:B------:R-:W-:Y:S02]  /*23d0*/  WARPGROUP.DEPBAR.LE gsb0, 0x0 ;  /* 0x00008000000079c5 */ /* 0x000fe40000010000 */
[----:B------:R-:W-:Y:S01]  /*23e0*/  FMNMX R3, R24, R25, !PT ;  /* 0x0000001918037209 */ /* 0x000fe20007800000 */
[----:B------:R-:W3:Y:S01]  /*23f0*/  SYNCS.PHASECHK.TRANS64.TRYWAIT P6, [R16+URZ+0x28008], R59 ;  /* 0x0280083b100075a7 */ /* 0x000ee200080c017f */
[----:B------:R-:W-:Y:S02]  /*2400*/  FMNMX R19, R26, R27, !PT ;  /* 0x0000001b1a137209 */ /* 0x000fe40007800000 */
[----:B------:R-:W-:Y:S02]  /*2410*/  FMNMX R6, R28, R3, !PT ;  /* 0x000000031c067209 */ /* 0x000fe40007800000 */
[----:B------:R-:W-:-:S02]  /*2420*/  FMNMX R56, R30, R19, !PT ;  /* 0x000000131e387209 */ /* 0x000fc40007800000 */
[----:B------:R-:W-:Y:S02]  /*2430*/  FMNMX R3, R29, R6, !PT ;  /* 0x000000061d037209 */ /* 0x000fe40007800000 */
[----:B------:R-:W-:Y:S02]  /*2440*/  FMNMX R19, R31, R56, !PT ;  /* 0x000000381f137209 */ /* 0x000fe40007800000 */
[----:B------:R-:W-:Y:S02]  /*2450*/  FMNMX R6, R32, R3, !PT ;  /* 0x0000000320067209 */ /* 0x000fe40007800000 */
        /* <DEDUP_REMOVED lines=22> */
[----:B------:R-:W-:-:S03]  /*25c0*/  FMNMX R56, R55, R56, !PT ;  /* 0x0000003837387209 */ /* 0x000fc60007800000 */
[----:B------:R-:W4:Y:S04]  /*25d0*/  SHFL.BFLY PT, R6, R19, 0x1, 0x1f ;  /* 0x0c201f0013067f89 */ /* 0x000f2800000e0000 */
[----:B------:R-:W5:Y:S01]  /*25e0*/  SHFL.BFLY PT, R3, R56, 0x1, 0x1f ;  /* 0x0c201f0038037f89 */ /* 0x000f6200000e0000 */
[----:B----4-:R-:W-:Y:S02]  /*25f0*/  FMNMX R57, R19, R6, !PT ;  /* 0x0000000613397209 */ /* 0x010fe40007800000 */
[----:B-----5:R-:W-:-:S03]  /*2600*/  FMNMX R58, R56, R3, !PT ;  /* 0x00000003383a7209 */ /* 0x020fc60007800000 */
[----:B------:R-:W4:Y:S04]  /*2610*/  SHFL.BFLY PT, R6, R57, 0x2, 0x1f ;  /* 0x0c401f0039067f89 */ /* 0x000f2800000e0000 */
[----:B------:R-:W5:Y:S01]  /*2620*/  SHFL.BFLY PT, R3, R58, 0x2, 0x1f ;  /* 0x0c401f003a037f89 */ /* 0x000f6200000e0000 */
[----:B----4-:R-:W-:-:S04]  /*2630*/  FMNMX R6, R57, R6, !PT ;  /* 0x0000000639067209 */ /* 0x010fc80007800000 */
[----:B------:R-:W-:Y:S02]  /*2640*/  FSETP.NEU.AND P1, PT, R6, -INF , PT ;  /* 0xff8000000600780b */ /* 0x000fe40003f2d000 */
[----:B-----5:R-:W-:Y:S02]  /*2650*/  FMNMX R3, R58, R3, !PT ;  /* 0x000000033a037209 */ /* 0x020fe40007800000 */
[----:B------:R-:W-:Y:S02]  /*2660*/  FSEL R19, R6, RZ, P1 ;  /* 0x000000ff06137208 */ /* 0x000fe40000800000 */
[----:B------:R-:W-:-:S03]  /*2670*/  FSETP.NEU.AND P1, PT, R3, -INF , PT ;  /* 0xff8000000300780b */ /* 0x000fc60003f2d000 */
[----:B------:R-:W-:Y:S01]  /*2680*/  FMUL R19, R19, UR6 ;  /* 0x0000000613137c20 */ /* 0x000fe20008400000 */
[----:B------:R-:W-:-:S03]  /*2690*/  ULDC UR6, c[0x0][0x604] ;  /* 0x0001810000067ab9 */ /* 0x000fc60000000800 */
[--C-:B------:R-:W-:Y:S01]  /*26a0*/  FFMA R24, R24, UR7, -R19.reuse ;  /* 0x0000000718187c23 */ /* 0x100fe20008000813 */
[--C-:B------:R-:W-:Y:S01]  /*26b0*/  FFMA R25, R25, UR8, -R19.reuse ;  /* 0x0000000819197c23 */ /* 0x100fe20008000813 */
[----:B------:R-:W-:Y:S01]  /*26c0*/  ULDC UR7, c[0x0][0x604] ;  /* 0x0001810000077ab9 */ /* 0x000fe20000000800 */
[--C-:B------:R-:W-:Y:S01]  /*26d0*/  FFMA R28, R28, UR9, -R19.reuse ;  /* 0x000000091c1c7c23 */ /* 0x100fe20008000813 */
[--C-:B------:R-:W-:Y:S01]  /*26e0*/  FFMA R29, R29, UR10, -R19.reuse ;  /* 0x0000000a1d1d7c23 */ /* 0x100fe20008000813 */
[----:B------:R-:W-:Y:S01]  /*26f0*/  FSETP.GEU.AND P4, PT, R24, -126, PT ;  /* 0xc2fc00001800780b */ /* 0x000fe20003f8e000 */
[--C-:B------:R-:W-:Y:S01]  /*2700*/  FFMA R166, R32, UR11, -R19.reuse ;  /* 0x0000000b20a67c23 */ /* 0x100fe20008000813 */
[----:B------:R-:W-:Y:S01]  /*2710*/  FSETP.GEU.AND P5, PT, R25, -126, PT ;  /* 0xc2fc00001900780b */ /* 0x000fe20003fae000 */
[--C-:B------:R-:W-:Y:S01]  /*2720*/  FFMA R167, R33, UR12, -R19.reuse ;  /* 0x0000000c21a77c23 */ /* 0x100fe20008000813 */
        /* <DEDUP_REMOVED lines=9> */
[----:B------:R-:W-:Y:S01]  /*27c0*/  @!P4 FMUL R24, R24, 0.5 ;  /* 0x3f0000001818c820 */ /* 0x000fe20000400000 */
[----:B------:R-:W-:Y:S01]  /*27d0*/  FFMA R176, R53, UR7, -R19 ;  /* 0x0000000735b07c23 */ /* 0x000fe20008000813 */
[----:B------:R-:W-:Y:S01]  /*27e0*/  @!P5 FMUL R25, R25, 0.5 ;  /* 0x3f0000001919d820 */ /* 0x000fe20000400000 */
[----:B------:R-:W-:Y:S01]  /*27f0*/  FSEL R32, R3, RZ, P1 ;  /* 0x000000ff03207208 */ /* 0x000fe20000800000 */
[----:B------:R4:W5:Y:S01]  /*2800*/  MUFU.EX2 R19, R24 ;  /* 0x0000001800137308 */ /* 0x0009620000000800 */
[----:B------:R-:W-:Y:S01]  /*2810*/  FSETP.GEU.AND P2, PT, R28, -126, PT ;  /* 0xc2fc00001c00780b */ /* 0x000fe20003f4e000 */
[----:B------:R-:W-:Y:S01]  /*2820*/  ULDC UR6, c[0x0][0x604] ;  /* 0x0001810000067ab9 */ /* 0x000fe20000000800 */
[----:B------:R-:W-:Y:S01]  /*2830*/  ULDC UR7, c[0x0][0x604] ;  /* 0x0001810000077ab9 */ /* 0x000fe20000000800 */
[----:B------:R-:W-:Y:S01]  /*2840*/  FMUL R32, R32, UR6 ;  /* 0x0000000620207c20 */ /* 0x000fe20008400000 */
[----:B------:R-:W-:Y:S01]  /*2850*/  ULDC UR8, c[0x0][0x604] ;  /* 0x0001810000087ab9 */ /* 0x000fe20000000800 */
[----:B------:R-:W-:Y:S01]  /*2860*/  ULDC UR6, c[0x0][0x604] ;  /* 0x0001810000067ab9 */ /* 0x000fe20000000800 */
[----:B------:R-:W-:Y:S01]  /*2870*/  FSETP.GEU.AND P1, PT, R29, -126, PT ;  /* 0xc2fc00001d00780b */ /* 0x000fe20003f2e000 */
[----:B------:R-:W1:Y:S01]  /*2880*/  MUFU.EX2 R156, R25 ;  /* 0x00000019009c7308 */ /* 0x000e620000000800 */
[--C-:B------:R-:W-:Y:S01]  /*2890*/  FFMA R26, R26, UR7, -R32.reuse ;  /* 0x000000071a1a7c23 */ /* 0x100fe20008000820 */
[----:B------:R-:W-:Y:S01]  /*28a0*/  ULDC UR7, c[0x0][0x604] ;  /* 0x0001810000077ab9 */ /* 0x000fe20000000800 */
[--C-:B------:R-:W-:Y:S01]  /*28b0*/  FFMA R27, R27, UR8, -R32.reuse ;  /* 0x000000081b1b7c23 */ /* 0x100fe20008000820 */
[--C-:B------:R-:W-:Y:S01]  /*28c0*/  FFMA R30, R30, UR6, -R32.reuse ;  /* 0x000000061e1e7c23 */ /* 0x100fe20008000820 */
[--C-:B------:R-:W-:Y:S01]  /*28d0*/  FFMA R31, R31, UR7, -R32.reuse ;  /* 0x000000071f1f7c23 */ /* 0x100fe20008000820 */
[----:B----4-:R-:W-:Y:S01]  /*28e0*/  P2R R24, PR, RZ, 0x4 ;  /* 0x00000004ff187803 */ /* 0x010fe20000000000 */
[----:B------:R-:W-:Y:S01]  /*28f0*/  @!P2 FMUL R28, R28, 0.5 ;  /* 0x3f0000001c1ca820 */ /* 0x000fe20000400000 */
[----:B------:R-:W-:Y:S01]  /*2900*/  FSETP.GEU.AND P2, PT, R26, -126, PT ;  /* 0xc2fc00001a00780b */ /* 0x000fe20003f4e000 */
[----:B-----5:R-:W-:Y:S01]  /*2910*/  @!P4 FMUL R19, R19, R19 ;  /* 0x000000131313c220 */ /* 0x020fe20000400000 */
[----:B------:R-:W-:Y:S01]  /*2920*/  FSETP.GEU.AND P3, PT, R27, -126, PT ;  /* 0xc2fc00001b00780b */ /* 0x000fe20003f6e000 */
[----:B------:R4:W2:Y:S01]  /*2930*/  MUFU.EX2 R157, R28 ;  /* 0x0000001c009d7308 */ /* 0x0008a20000000800 */
[----:B------:R-:W-:Y:S01]  /*2940*/  FSETP.GEU.AND P4, PT, R30, -126, PT ;  /* 0xc2fc00001e00780b */ /* 0x000fe20003f8e000 */
[----:B------:R-:W-:Y:S01]  /*2950*/  @!P1 FMUL R29, R29, 0.5 ;  /* 0x3f0000001d1d9820 */ /* 0x000fe20000400000 */
[----:B------:R-:W-:Y:S01]  /*2960*/  ULDC UR9, c[0x0][0x604] ;  /* 0x0001810000097ab9 */ /* 0x000fe20000000800 */
[----:B------:R-:W-:Y:S01]  /*2970*/  ULDC UR10, c[0x0][0x604] ;  /* 0x00018100000a7ab9 */ /* 0x000fe20000000800 */
[----:B------:R-:W-:Y:S01]  /*2980*/  ULDC UR11, c[0x0][0x604] ;  /* 0x00018100000b7ab9 */ /* 0x000fe20000000800 */
[----:B-1----:R-:W-:Y:S01]  /*2990*/  @!P5 FMUL R156, R156, R156 ;  /* 0x0000009c9c9cd220 */ /* 0x002fe20000400000 */
[----:B------:R-:W-:Y:S01]  /*29a0*/  FSETP.GEU.AND P5, PT, R31, -126, PT ;  /* 0xc2fc00001f00780b */ /* 0x000fe20003fae000 */
[----:B------:R4:W1:Y:S01]  /*29b0*/  MUFU.EX2 R158, R29 ;  /* 0x0000001d009e7308 */ /* 0x0008620000000800 */
[----:B------:R-:W-:Y:S01]  /*29c0*/  ULDC UR8, c[0x0][0x604] ;  /* 0x0001810000087ab9 */ /* 0x000fe20000000800 */
[----:B------:R-:W-:Y:S01]  /*29d0*/  @!P2 FMUL R26, R26, 0.5 ;  /* 0x3f0000001a1aa820 */ /* 0x000fe20000400000 */
[----:B------:R-:W-:Y:S01]  /*29e0*/  ULDC UR12, c[0x0][0x604] ;  /* 0x00018100000c7ab9 */ /* 0x000fe20000000800 */
[----:B------:R-:W-:Y:S01]  /*29f0*/  @!P3 FMUL R27, R27, 0.5 ;  /* 0x3f0000001b1bb820 */ /* 0x000fe20000400000 */
[----:B------:R-:W-:Y:S01]  /*2a00*/  ULDC UR13, c[0x0][0x604] ;  /* 0x00018100000d7ab9 */ /* 0x000fe20000000800 */
[----:B------:R-:W-:Y:S01]  /*2a10*/  @!P4 FMUL R30, R30, 0.5 ;  /* 0x3f0000001e1ec820 */ /* 0x000fe20000400000 */
[----:B------:R-:W-:Y:S01]  /*2a20*/  ULDC UR15, c[0x0][0x604] ;  /* 0x00018100000f7ab9 */ /* 0x000fe20000000800 */
[----:B------:R4:W1:Y:S01]  /*2a30*/  MUFU.EX2 R159, R26 ;  /* 0x0000001a009f7308 */ /* 0x0008620000000800 */
[----:B------:R-:W-:Y:S01]  /*2a40*/  ULDC UR6, c[0x0][0x604] ;  /* 0x0001810000067ab9 */ /* 0x000fe20000000800 */
[----:B------:R-:W-:Y:S01]  /*2a50*/  ULDC UR16, c[0x0][0x604] ;  /* 0x0001810000107ab9 */ /* 0x000fe20000000800 */
[----:B------:R-:W-:Y:S01]  /*2a60*/  ULDC UR17, c[0x0][0x604] ;  /* 0x0001810000117ab9 */ /* 0x000fe20000000800 */
[----:B------:R-:W-:Y:S01]  /*2a70*/  @!P5 FMUL R31, R31, 0.5 ;  /* 0x3f0000001f1fd820 */ /* 0x000fe20000400000 */
[----:B------:R-:W-:Y:S01]  /*2a80*/  ULDC UR7, c[0x0][0x604] ;  /* 0x0001810000077ab9 */ /* 0x000fe20000000800 */
[----:B------:R-:W-:Y:S01]  /*2a90*/  ULDC UR18, c[0x0][0x604] ;  /* 0x0001810000127ab9 */ /* 0x000fe20000000800 */
[--C-:B------:R-:W-:Y:S01]  /*2aa0*/  FFMA R174, R34, UR9, -R32.reuse ;  /* 0x0000000922ae7c23 */ /* 0x100fe20008000820 */
[----:B------:R4:W1:Y:S01]  /*2ab0*/  MUFU.EX2 R160, R27 ;  /* 0x0000001b00a07308 */ /* 0x0008620000000800 */
[--C-:B------:R-:W-:Y:S01]  /*2ac0*/  FFMA R175, R35, UR10, -R32.reuse ;  /* 0x0000000a23af7c23 */ /* 0x100fe20008000820 */
[--C-:B------:R-:W-:Y:S01]  /*2ad0*/  FFMA R177, R38, UR11, -R32.reuse ;  /* 0x0000000b26b17c23 */ /* 0x100fe20008000820 */
[--C-:B------:R-:W-:Y:S01]  /*2ae0*/  FFMA R182, R39, UR8, -R32.reuse ;  /* 0x0000000827b67c23 */ /* 0x100fe20008000820 */
[--C-:B------:R-:W-:Y:S01]  /*2af0*/  FFMA R183, R42, UR12, -R32.reuse ;  /* 0x0000000c2ab77c23 */ /* 0x100fe20008000820 */
[--C-:B------:R-:W-:Y:S01]  /*2b00*/  FFMA R193, R43, UR13, -R32.reuse ;  /* 0x0000000d2bc17c23 */ /* 0x100fe20008000820 */
[--C-:B------:R-:W-:Y:S01]  /*2b10*/  FFMA R194, R46, UR15, -R32.reuse ;  /* 0x0000000f2ec27c23 */ /* 0x100fe20008000820 */
[--C-:B------:R-:W-:Y:S01]  /*2b20*/  FFMA R199, R47, UR6, -R32.reuse ;  /* 0x000000062fc77c23 */ /* 0x100fe20008000820 */
[----:B------:R4:W1:Y:S01]  /*2b30*/  MUFU.EX2 R161, R30 ;  /* 0x0000001e00a17308 */ /* 0x0008620000000800 */
[--C-:B------:R-:W-:Y:S01]  /*2b40*/  FFMA R200, R50, UR16, -R32.reuse ;  /* 0x0000001032c87c23 */ /* 0x100fe20008000820 */
[--C-:B------:R-:W-:Y:S01]  /*2b50*/  FFMA R202, R51, UR17, -R32.reuse ;  /* 0x0000001133ca7c23 */ /* 0x100fe20008000820 */
[--C-:B------:R-:W-:Y:S01]  /*2b60*/  FFMA R203, R54, UR7, -R32.reuse ;  /* 0x0000000736cb7c23 */ /* 0x100fe20008000820 */
[----:B------:R-:W-:-:S04]  /*2b70*/  FFMA R204, R55, UR18, -R32 ;  /* 0x0000001237cc7c23 */ /* 0x000fc80008000820 */
[----:B------:R4:W1:Y:S01]  /*2b80*/  MUFU.EX2 R178, R31 ;  /* 0x0000001f00b27308 */ /* 0x0008620000000800 */
[----:B--23--:R-:W-:Y:S05]  /*2b90*/  @!P6 BRA `(.L_x_23) ;  /* 0x000000640058e947 */ /* 0x00cfea0003800000 */
.L_x_78:
[----:B------:R-:W-:Y:S01]  /*2ba0*/  ISETP.NE.AND P6, PT, R24, RZ, PT ;  /* 0x000000ff1800720c */ /* 0x000fe20003fc5270 */
[----:B-1----:R-:W-:Y:S01]  /*2bb0*/  @!P1 FMUL R158, R158, R158 ;  /* 0x0000009e9e9e9220 */ /* 0x002fe20000400000 */
[----:B------:R-:W-:Y:S01]  /*2bc0*/  @!P2 FMUL R159, R159, R159 ;  /* 0x0000009f9f9fa220 */ /* 0x000fe20000400000 */
[----:B------:R-:W-:Y:S01]  /*2bd0*/  @!P3 FMUL R160, R160, R160 ;  /* 0x000000a0a0a0b220 */ /* 0x000fe20000400000 */
[----:B------:R-:W-:Y:S01]  /*2be0*/  @!P4 FMUL R161, R161, R161 ;  /* 0x000000a1a1a1c220 */ /* 0x000fe20000400000 */
[----:B------:R-:W-:Y:S01]  /*2bf0*/  @!P5 FMUL R178, R178, R178 ;  /* 0x000000b2b2b2d220 */ /* 0x000fe20000400000 */
[----:B------:R-:W-:Y:S01]  /*2c00*/  ULOP3.LUT UR22, UR22, 0x2000000, URZ, 0xfc, !UPT ;  /* 0x0200000016167892 */ /* 0x000fe2000f8efc3f */
[----:B------:R-:W-:Y:S01]  /*2c10*/  F2FP.BF16.F32.PACK_AB R152, R156, R19 ;  /* 0x000000139c98723e */ /* 0x000fe200000010ff */
[----:B------:R-:W-:Y:S01]  /*2c20*/  UMOV UR7, 0x40000040 ;  /* 0x4000004000077882 */ /* 0x000fe20000000000 */
[----:B------:R-:W-:Y:S01]  /*2c30*/  F2FP.BF16.F32.PACK_AB R153, R160, R159 ;  /* 0x0000009fa099723e */ /* 0x000fe200000010ff */
[----:B------:R-:W-:Y:S01]  /*2c40*/  UIADD3 UR6, UR22, 0x800, URZ ;  /* 0x0000080016067890 */ /* 0x000fe2000fffe03f */
[----:B------:R-:W-:-:S02]  /*2c50*/  F2FP.BF16.F32.PACK_AB R155, R178, R161 ;  /* 0x000000a1b29b723e */ /* 0x000fc400000010ff */
[----:B------:R-:W-:Y:S01]  /*2c60*/  @!P6 FMUL R157, R157, R157 ;  /* 0x0000009d9d9de220 */ /* 0x000fe20000400000 */
[----:B------:R-:W-:Y:S02]  /*2c70*/  FSETP.GEU.AND P6, PT, R166, -126, PT ;  /* 0xc2fc0000a600780b */ /* 0x000fe40003fce000 */
[----:B------:R-:W-:Y:S02]  /*2c80*/  FSETP.GEU.AND P1, PT, R167, -126, PT ;  /* 0xc2fc0000a700780b */ /* 0x000fe40003f2e000 */
[----:B------:R-:W-:Y:S02]  /*2c90*/  F2FP.BF16.F32.PACK_AB R154, R158, R157 ;  /* 0x0000009d9e9a723e */ /* 0x000fe400000010ff */
[----:B------:R-:W-:Y:S02]  /*2ca0*/  FSETP.GEU.AND P2, PT, R168, -126, PT ;  /* 0xc2fc0000a800780b */ /* 0x000fe40003f4e000 */
[----:B--2-4-:R-:W-:Y:S01]  /*2cb0*/  WARPGROUP.ARRIVE ;  /* 0x00000000000079c5 */ /* 0x014fe20000000000 */
[----:B------:R-:W-:-:S02]  /*2cc0*/  FSETP.GEU.AND P3, PT, R169, -126, PT ;  /* 0xc2fc0000a900780b */ /* 0x000fc40003f6e000 */
[----:B------:R-:W-:Y:S02]  /*2cd0*/  FSETP.GEU.AND P4, PT, R174, -126, PT ;  /* 0xc2fc0000ae00780b */ /* 0x000fe40003f8e000 */
[----:B------:R-:W-:Y:S01]  /*2ce0*/  @!P6 FMUL R166, R166, 0.5 ;  /* 0x3f000000a6a6e820 */ /* 0x000fe20000400000 */
[----:B------:R-:W-:Y:S01]  /*2cf0*/  HGMMA.64x256x16.F32.BF16 R24, R152, gdesc[UR4].tnspB, RZ, !UPT, gsb0 ;  /* 0x43e0000498187df0 */ /* 0x000fe2000c0018ff */
[----:B------:R-:W-:Y:S01]  /*2d00*/  @!P1 FMUL R167, R167, 0.5 ;  /* 0x3f000000a7a79820 */ /* 0x000fe20000400000 */
[----:B------:R-:W-:Y:S01]  /*2d10*/  FSETP.GEU.AND P5, PT, R175, -126, PT ;  /* 0xc2fc0000af00780b */ /* 0x000fe20003fae000 */
[----:B------:R-:W-:Y:S02]  /*2d20*/  UIADD3 UR6, UR22, 0x880, URZ ;  /* 0x0000088016067890 */ /* 0x000fe4000fffe03f */
[----:B------:R-:W1:Y:S01]  /*2d30*/  MUFU.EX2 R166, R166 ;  /* 0x000000a600a67308 */ /* 0x000e620000000800 */
[----:B------:R-:W-:Y:S01]  /*2d40*/  @!P2 FMUL R168, R168, 0.5 ;  /* 0x3f000000a8a8a820 */ /* 0x000fe20000400000 */
[----:B------:R-:W-:Y:S01]  /*2d50*/  UMOV UR7, 0x40000040 ;  /* 0x4000004000077882 */ /* 0x000fe20000000000 */
[----:B------:R-:W-:-:S02]  /*2d60*/  @!P3 FMUL R169, R169, 0.5 ;  /* 0x3f000000a9a9b820 */ /* 0x000fc40000400000 */
[----:B------:R-:W-:-:S03]  /*2d70*/  @!P4 FMUL R174, R174, 0.5 ;  /* 0x3f000000aeaec820 */ /* 0x000fc60000400000 */
[----:B------:R-:W2:Y:S02]  /*2d80*/  MUFU.EX2 R167, R167 ;  /* 0x000000a700a77308 */ /* 0x000ea40000000800 */
[----:B------:R-:W-:-:S06]  /*2d90*/  @!P5 FMUL R175, R175, 0.5 ;  /* 0x3f000000afafd820 */ /* 0x000fcc0000400000 */
[----:B------:R-:W3:Y:S01]  /*2da0*/  MUFU.EX2 R168, R168 ;  /* 0x000000a800a87308 */ /* 0x000ee20000000800 */
[----:B-1----:R-:W-:Y:S01]  /*2db0*/  @!P6 FMUL R166, R166, R166 ;  /* 0x000000a6a6a6e220 */ /* 0x002fe20000400000 */
[----:B------:R-:W-:-:S06]  /*2dc0*/  FSETP.GEU.AND P6, PT, R177, -126, PT ;  /* 0xc2fc0000b100780b */ /* 0x000fcc0003fce000 */
[----:B------:R-:W1:Y:S01]  /*2dd0*/  MUFU.EX2 R169, R169 ;  /* 0x000000a900a97308 */ /* 0x000e620000000800 */
[----:B--2---:R-:W-:Y:S01]  /*2de0*/  @!P1 FMUL R167, R167, R167 ;  /* 0x000000a7a7a79220 */ /* 0x004fe20000400000 */
[----:B------:R-:W-:-:S05]  /*2df0*/  FSETP.GEU.AND P1, PT, R182, -126, PT ;  /* 0xc2fc0000b600780b */ /* 0x000fca0003f2e000 */
[----:B------:R-:W-:Y:S01]  /*2e00*/  @!P6 FMUL R177, R177, 0.5 ;  /* 0x3f000000b1b1e820 */ /* 0x000fe20000400000 */
[----:B------:R-:W2:Y:S01]  /*2e10*/  MUFU.EX2 R179, R174 ;  /* 0x000000ae00b37308 */ /* 0x000ea20000000800 */
[----:B---3--:R-:W-:Y:S01]  /*2e20*/  @!P2 FMUL R168, R168, R168 ;  /* 0x000000a8a8a8a220 */ /* 0x008fe20000400000 */
[----:B------:R-:W-:-:S05]  /*2e30*/  FSETP.GEU.AND P2, PT, R172, -126, PT ;  /* 0xc2fc0000ac00780b */ /* 0x000fca0003f4e000 */
[----:B------:R-:W-:Y:S01]  /*2e40*/  @!P1 FMUL R182, R182, 0.5 ;  /* 0x3f000000b6b69820 */ /* 0x000fe20000400000 */
[----:B------:R-:W3:Y:S01]  /*2e50*/  MUFU.EX2 R180, R175 ;  /* 0x000000af00b47308 */ /* 0x000ee20000000800 */
[----:B-1----:R-:W-:Y:S01]  /*2e60*/  @!P3 FMUL R169, R169, R169 ;  /* 0x000000a9a9a9b220 */ /* 0x002fe20000400000 */
[----:B------:R-:W-:-:S05]  /*2e70*/  FSETP.GEU.AND P3, PT, R173, -126, PT ;  /* 0xc2fc0000ad00780b */ /* 0x000fca0003f6e000 */
[----:B------:R-:W-:Y:S01]  /*2e80*/  @!P2 FMUL R172, R172, 0.5 ;  /* 0x3f000000acaca820 */ /* 0x000fe20000400000 */
        /* <DEDUP_REMOVED lines=18> */
[----:B------:R-:W-:-:S03]  /*2fb0*/  FSETP.GEU.AND P2, PT, R162, -126, PT ;  /* 0xc2fc0000a200780b */ /* 0x000fc60003f4e000 */
[----:B------:R-:W-:Y:S02]  /*2fc0*/  FADD R157, R157, R172 ;  /* 0x000000ac9d9d7221 */ /* 0x000fe40000000000 */
[----:B------:R-:W-:Y:S01]  /*2fd0*/  @!P1 FMUL R171, R171, 0.5 ;  /* 0x3f000000abab9820 */ /* 0x000fe20000400000 */
[----:B------:R-:W3:Y:S01]  /*2fe0*/  MUFU.EX2 R170, R170 ;  /* 0x000000aa00aa7308 */ /* 0x000ee20000000800 */
[----:B-1----:R-:W-:Y:S01]  /*2ff0*/  @!P3 FMUL R173, R173, R173 ;  /* 0x000000adadadb220 */ /* 0x002fe20000400000 */
[----:B------:R-:W-:-:S03]  /*3000*/  FSETP.GEU.AND P3, PT, R176, -126, PT ;  /* 0xc2fc0000b000780b */ /* 0x000fc60003f6e000 */
[----:B------:R-:W-:Y:S02]  /*3010*/  FADD R158, R158, R173 ;  /* 0x000000ad9e9e7221 */ /* 0x000fe40000000000 */
[----:B------:R-:W-:Y:S01]  /*3020*/  @!P2 FMUL R162, R162, 0.5 ;  /* 0x3f000000a2a2a820 */ /* 0x000fe20000400000 */
[----:B------:R-:W1:Y:S01]  /*3030*/  MUFU.EX2 R171, R171 ;  /* 0x000000ab00ab7308 */ /* 0x000e620000000800 */
[----:B--2---:R-:W-:Y:S01]  /*3040*/  @!P4 FMUL R182, R182, R182 ;  /* 0x000000b6b6b6c220 */ /* 0x004fe20000400000 */
[----:B------:R-:W-:-:S03]  /*3050*/  FSETP.GEU.AND P4, PT, R200, -126, PT ;  /* 0xc2fc0000c800780b */ /* 0x000fc60003f8e000 */
[----:B------:R-:W-:Y:S02]  /*3060*/  FADD R159, R159, R182 ;  /* 0x000000b69f9f7221 */ /* 0x000fe40000000000 */
[----:B------:R-:W-:Y:S01]  /*3070*/  @!P3 FMUL R176, R176, 0.5 ;  /* 0x3f000000b0b0b820 */ /* 0x000fe20000400000 */
[----:B------:R-:W2:Y:S01]  /*3080*/  MUFU.EX2 R197, R193 ;  /* 0x000000c100c57308 */ /* 0x000ea20000000800 */
[----:B---3--:R-:W-:Y:S01]  /*3090*/  @!P6 FMUL R170, R170, R170 ;  /* 0x000000aaaaaae220 */ /* 0x008fe20000400000 */
[----:B------:R-:W-:-:S05]  /*30a0*/  FSETP.GEU.AND P6, PT, R194, -126, PT ;  /* 0xc2fc0000c200780b */ /* 0x000fca0003fce000 */
        /* <DEDUP_REMOVED lines=12> */
[----:B---3--:R-:W-:-:S06]  /*3170*/  @!P2 FMUL R177, R177, R177 ;  /* 0x000000b1b1b1a220 */ /* 0x008fcc0000400000 */
[----:B------:R-:W-:Y:S01]  /*3180*/  @!P5 FMUL R202, R202, 0.5 ;  /* 0x3f000000cacad820 */ /* 0x000fe20000400000 */
[----:B------:R-:W3:Y:S01]  /*3190*/  MUFU.EX2 R201, R199 ;  /* 0x000000c700c97308 */ /* 0x000ee20000000800 */
[----:B-1----:R-:W-:-:S07]  /*31a0*/  @!P3 FMUL R176, R176, R176 ;  /* 0x000000b0b0b0b220 */ /* 0x002fce0000400000 */
[----:B------:R-:W1:Y:S01]  /*31b0*/  MUFU.EX2 R200, R200 ;  /* 0x000000c800c87308 */ /* 0x000e620000000800 */
[----:B--2---:R-:W-:Y:S01]  /*31c0*/  @!P6 FMUL R198, R198, R198 ;  /* 0x000000c6c6c6e220 */ /* 0x004fe20000400000 */
[----:B------:R-:W-:-:S03]  /*31d0*/  FSETP.GEU.AND P6, PT, R164, -126, PT ;  /* 0xc2fc0000a400780b */ /* 0x000fc60003fce000 */
[----:B------:R-:W-:Y:S01]  /*31e0*/  FADD R161, R161, R198 ;  /* 0x000000c6a1a17221 */ /* 0x000fe20000000000 */
[----:B---3--:R-:W-:Y:S01]  /*31f0*/  @!P1 FMUL R201, R201, R201 ;  /* 0x000000c9c9c99220 */ /* 0x008fe20000400000 */
[----:B------:R-:W-:-:S03]  /*3200*/  FSETP.GEU.AND P1, PT, R163, -126, PT ;  /* 0xc2fc0000a300780b */ /* 0x000fc60003f2e000 */
[----:B------:R-:W-:-:S05]  /*3210*/  FADD R178, R178, R201 ;  /* 0x000000c9b2b27221 */ /* 0x000fca0000000000 */
[----:B------:R-:W-:Y:S01]  /*3220*/  @!P6 FMUL R164, R164, 0.5 ;  /* 0x3f000000a4a4e820 */ /* 0x000fe20000400000 */
[----:B-1----:R-:W-:-:S03]  /*3230*/  @!P4 FMUL R200, R200, R200 ;  /* 0x000000c8c8c8c220 */ /* 0x002fc60000400000 */
[----:B------:R-:W1:Y:S01]  /*3240*/  MUFU.EX2 R175, R164 ;  /* 0x000000a400af7308 */ /* 0x000e620000000800 */
[----:B------:R-:W-:-:S07]  /*3250*/  @!P1 FMUL R163, R163, 0.5 ;  /* 0x3f000000a3a39820 */ /* 0x000fce0000400000 */
[----:B------:R-:W2:Y:S08]  /*3260*/  MUFU.EX2 R174, R163 ;  /* 0x000000a300ae7308 */ /* 0x000eb00000000800 */
[----:B------:R-:W3:Y:S01]  /*3270*/  MUFU.EX2 R163, R202 ;  /* 0x000000ca00a37308 */ /* 0x000ee20000000800 */
[----:B-1----:R-:W-:Y:S01]  /*3280*/  @!P6 FMUL R175, R175, R175 ;  /* 0x000000afafafe220 */ /* 0x002fe20000400000 */
[----:B------:R-:W-:Y:S01]  /*3290*/  FSETP.GEU.AND P6, PT, R203, -126, PT ;  /* 0xc2fc0000cb00780b */ /* 0x000fe20003fce000 */
[----:B--2---:R-:W-:Y:S01]  /*32a0*/  @!P1 FMUL R174, R174, R174 ;  /* 0x000000aeaeae9220 */ /* 0x004fe20000400000 */
[----:B------:R-:W-:-:S11]  /*32b0*/  FSETP.GEU.AND P1, PT, R204, -126, PT ;  /* 0xc2fc0000cc00780b */ /* 0x000fd60003f2e000 */
[----:B------:R-:W-:Y:S01]  /*32c0*/  @!P6 FMUL R203, R203, 0.5 ;  /* 0x3f000000cbcbe820 */ /* 0x000fe20000400000 */
[----:B---3--:R-:W-:-:S03]  /*32d0*/  @!P5 FMUL R163, R163, R163 ;  /* 0x000000a3a3a3d220 */ /* 0x008fc60000400000 */
[----:B------:R-:W1:Y:S01]  /*32e0*/  MUFU.EX2 R162, R203 ;  /* 0x000000cb00a27308 */ /* 0x000e620000000800 */
[----:B------:R-:W-:-:S07]  /*32f0*/  @!P1 FMUL R204, R204, 0.5 ;  /* 0x3f000000cccc9820 */ /* 0x000fce0000400000 */
[----:B------:R-:W2:Y:S01]  /*3300*/  MUFU.EX2 R183, R204 ;  /* 0x000000cc00b77308 */ /* 0x000ea20000000800 */
[----:B-1----:R-:W-:Y:S01]  /*3310*/  @!P6 FMUL R162, R162, R162 ;  /* 0x000000a2a2a2e220 */ /* 0x002fe20000400000 */
[----:B--2---:R-:W-:Y:S01]  /*3320*/  @!P1 FMUL R183, R183, R183 ;  /* 0x000000b7b7b79220 */ /* 0x004fe20000400000 */
[----:B------:R-:W-:Y:S01]  /*3330*/  ISETP.GE.AND P1, PT, R165, 0x41, PT ;  /* 0x00000041a500780c */ /* 0x000fe20003f26270 */
[----:B------:R-:W-:Y:S02]  /*3340*/  WARPGROUP.DEPBAR.LE gsb0, 0x0 ;  /* 0x00008000000079c5 */ /* 0x000fe40000010000 */
[C---:B------:R-:W-:Y:S01]  /*3350*/  F2FP.BF16.F32.PACK_AB R152, R167.reuse, R166 ;  /* 0x000000a6a798723e */ /* 0x040fe200000010ff */
[----:B------:R-:W-:Y:S01]  /*3360*/  FADD R167, R167, R174 ;  /* 0x000000aea7a77221 */ /* 0x000fe20000000000 */
[C---:B------:R-:W-:Y:S01]  /*3370*/  F2FP.BF16.F32.PACK_AB R154, R169.reuse, R168 ;  /* 0x000000a8a99a723e */ /* 0x040fe200000010ff */
[----:B------:R-:W-:Y:S01]  /*3380*/  FADD R168, R168, R177 ;  /* 0x000000b1a8a87221 */ /* 0x000fe20000000000 */
[----:B------:R-:W-:Y:S01]  /*3390*/  F2FP.BF16.F32.PACK_AB R153, R180, R179 ;  /* 0x000000b3b499723e */ /* 0x000fe200000010ff */
[----:B------:R-:W-:Y:S01]  /*33a0*/  FADD R169, R169, R176 ;  /* 0x000000b0a9a97221 */ /* 0x000fe20000000000 */
[----:B------:R-:W-:Y:S01]  /*33b0*/  F2FP.BF16.F32.PACK_AB R155, R192, R181 ;  /* 0x000000b5c09b723e */ /* 0x000fe200000010ff */
[----:B------:R-:W-:Y:S01]  /*33c0*/  FADD R157, R157, R168 ;  /* 0x000000a89d9d7221 */ /* 0x000fe20000000000 */
[----:B------:R-:W-:Y:S01]  /*33d0*/  FADD R156, R156, R167 ;  /* 0x000000a79c9c7221 */ /* 0x000fe20000000000 */
[----:B------:R-:W-:Y:S01]  /*33e0*/  FADD R169, R158, R169 ;  /* 0x000000a99ea97221 */ /* 0x000fe20000000000 */
[----:B------:R-:W-:-:S03]  /*33f0*/  WARPGROUP.ARRIVE ;  /* 0x00000000000079c5 */ /* 0x000fc60000000000 */
[----:B------:R-:W-:-:S03]  /*3400*/  FADD R156, R156, R169 ;  /* 0x000000a99c9c7221 */ /* 0x000fc60000000000 */
[----:B------:R-:W-:Y:S01]  /*3410*/  HGMMA.64x256x16.F32.BF16 R24, R152, gdesc[UR4].tnspB, R24, gsb0 ;  /* 0x43e0000498187df0 */ /* 0x000fe20008001818 */
[----:B------:R-:W-:Y:S01]  /*3420*/  UIADD3 UR6, UR22, 0x900, URZ ;  /* 0x0000090016067890 */ /* 0x000fe2000fffe03f */
[----:B------:R-:W-:Y:S01]  /*3430*/  UMOV UR7, 0x40000040 ;  /* 0x4000004000077882 */ /* 0x000fe20000000000 */
[----:B------:R-:W-:Y:S02]  /*3440*/  WARPGROUP.DEPBAR.LE gsb0, 0x0 ;  /* 0x00008000000079c5 */ /* 0x000fe40000010000 */
[----:B------:R-:W-:Y:S01]  /*3450*/  F2FP.BF16.F32.PACK_AB R152, R171, R170 ;  /* 0x000000aaab98723e */ /* 0x000fe200000010ff */
[----:B------:R-:W-:Y:S01]  /*3460*/  FADD R170, R19, R170 ;  /* 0x000000aa13aa7221 */ /* 0x000fe20000000000 */
[----:B------:R-:W-:Y:S02]  /*3470*/  F2FP.BF16.F32.PACK_AB R154, R173, R172 ;  /* 0x000000acad9a723e */ /* 0x000fe400000010ff */
[----:B------:R-:W-:Y:S02]  /*3480*/  F2FP.BF16.F32.PACK_AB R153, R197, R182 ;  /* 0x000000b6c599723e */ /* 0x000fe400000010ff */
[----:B------:R-:W-:-:S02]  /*3490*/  F2FP.BF16.F32.PACK_AB R155, R201, R198 ;  /* 0x000000c6c99b723e */ /* 0x000fc400000010ff */
[----:B------:R-:W-:Y:S02]  /*34a0*/  IADD3 R19, R16, 0x28020, RZ ;  /* 0x0002802010137810 */ /* 0x000fe40007ffe0ff */
[----:B------:R-:W-:-:S13]  /*34b0*/  WARPGROUP.ARRIVE ;  /* 0x00000000000079c5 */ /* 0x000fda0000000000 */
[----:B------:R-:W-:Y:S01]  /*34c0*/  HGMMA.64x256x16.F32.BF16 R24, R152, gdesc[UR4].tnspB, R24, gsb0 ;  /* 0x43e0000498187df0 */ /* 0x000fe20008001818 */
[----:B------:R-:W-:Y:S01]  /*34d0*/  UIADD3 UR6, UR22, 0x980, URZ ;  /* 0x0000098016067890 */ /* 0x000fe2000fffe03f */
[----:B------:R-:W-:Y:S01]  /*34e0*/  UMOV UR7, 0x40000040 ;  /* 0x4000004000077882 */ /* 0x000fe20000000000 */
[----:B------:R-:W-:Y:S02]  /*34f0*/  WARPGROUP.DEPBAR.LE gsb0, 0x0 ;  /* 0x00008000000079c5 */ /* 0x000fe40000010000 */
[----:B------:R-:W-:Y:S01]  /*3500*/  F2FP.BF16.F32.PACK_AB R152, R174, R175 ;  /* 0x000000afae98723e */ /* 0x000fe200000010ff */
[----:B------:R-:W-:Y:S01]  /*3510*/  FADD R175, R166, R175 ;  /* 0x000000afa6af7221 */ /* 0x000fe20000000000 */
[----:B------:R-:W-:Y:S02]  /*3520*/  F2FP.BF16.F32.PACK_AB R154, R176, R177 ;  /* 0x000000b1b09a723e */ /* 0x000fe400000010ff */
[----:B------:R-:W-:Y:S01]  /*3530*/  F2FP.BF16.F32.PACK_AB R153, R163, R200 ;  /* 0x000000c8a399723e */ /* 0x000fe200000010ff */
[----:B------:R-:W-:Y:S01]  /*3540*/  FADD R163, R180, R163 ;  /* 0x000000a3b4a37221 */ /* 0x000fe20000000000 */
[----:B------:R-:W-:Y:S01]  /*3550*/  F2FP.BF16.F32.PACK_AB R155, R183, R162 ;  /* 0x000000a2b79b723e */ /* 0x000fe200000010ff */
[----:B------:R-:W-:Y:S01]  /*3560*/  FADD R183, R192, R183 ;  /* 0x000000b7c0b77221 */ /* 0x000fe20000000000 */
[----:B------:R-:W-:Y:S01]  /*3570*/  FADD R200, R179, R200 ;  /* 0x000000c8b3c87221 */ /* 0x000fe20000000000 */
[----:B------:R-:W-:Y:S01]  /*3580*/  FADD R162, R181, R162 ;  /* 0x000000a2b5a27221 */ /* 0x000fe20000000000 */
[----:B------:R-:W-:Y:S01]  /*3590*/  WARPGROUP.ARRIVE ;  /* 0x00000000000079c5 */ /* 0x000fe20000000000 */
[----:B------:R-:W-:Y:S01]  /*35a0*/  FADD R170, R170, R175 ;  /* 0x000000afaaaa7221 */ /* 0x000fe20000000000 */
[----:B------:R-:W-:Y:S01]  /*35b0*/  FADD R160, R160, R163 ;  /* 0x000000a3a0a07221 */ /* 0x000fe20000000000 */
[----:B------:R-:W-:Y:S01]  /*35c0*/  FADD R183, R178, R183 ;  /* 0x000000b7b2b77221 */ /* 0x000fe20000000000 */
[----:B------:R-:W-:Y:S01]  /*35d0*/  FADD R159, R159, R200 ;  /* 0x000000c89f9f7221 */ /* 0x000fe20000000000 */
[----:B------:R-:W-:-:S08]  /*35e0*/  FADD R162, R161, R162 ;  /* 0x000000a2a1a27221 */ /* 0x000fd00000000000 */
[----:B------:R-:W-:Y:S01]  /*35f0*/  HGMMA.64x256x16.F32.BF16 R24, R152, gdesc[UR4].tnspB, R24, gsb0 ;  /* 0x43e0000498187df0 */ /* 0x000fe20008001818 */
[----:B------:R-:W-:Y:S01]  /*3600*/  FADD R157, R170, R157 ;  /* 0x0000009daa9d7221 */ /* 0x000fe20000000000 */
[----:B------:R-:W-:Y:S01]  /*3610*/  FADD R160, R160, R183 ;  /* 0x000000b7a0a07221 */ /* 0x000fe20000000000 */
[----:B------:R-:W-:Y:S02]  /*3620*/  FADD R159, R159, R162 ;  /* 0x000000a29f9f7221 */ /* 0x000fe40000000000 */
[----:B------:R-:W-:Y:S02]  /*3630*/  FADD R192, R157, R156 ;  /* 0x0000009c9dc07221 */ /* 0x000fe40000000000 */
[----:B------:R-:W-:Y:S01]  /*3640*/  FADD R193, R159, R160 ;  /* 0x000000a09fc17221 */ /* 0x000fe20000000000 */
[----:B------:R-:W-:Y:S02]  /*3650*/  WARPGROUP.DEPBAR.LE gsb0, 0x0 ;  /* 0x00008000000079c5 */ /* 0x000fe40000010000 */
[----:B------:R-:W-:-:S04]  /*3660*/  PRMT R152, RZ, 0x654, R19 ;  /* 0x00000654ff987816 */ /* 0x000fc80000000013 */
[----:B------:R1:W-:Y:S01]  /*3670*/  SYNCS.ARRIVE.TRANS64.RED.A1T0 RZ, [R152+URZ], RZ ;  /* 0x000000ff98ff79a7 */ /* 0x0003e2000810043f */
[----:B------:R-:W-:Y:S05]  /*3680*/  @!P1 BRA `(.L_x_24) ;  /* 0x0000002c00349947 */ /* 0x000fea0003800000 */
[----:B------:R-:W-:Y:S01]  /*3690*/  MOV R201, R6 ;  /* 0x0000000600c97202 */ /* 0x000fe20000000f00 */
[----:B------:R-:W-:Y:S01]  /*36a0*/  ULDC.64 UR30, c[0x0][0x198] ;  /* 0x00006600001e7ab9 */ /* 0x000fe20000000a00 */
[----:B------:R-:W-:Y:S01]  /*36b0*/  MOV R199, R3 ;  /* 0x0000000300c77202 */ /* 0x000fe20000000f00 */
[----:B------:R-:W-:Y:S01]  /*36c0*/  ULDC UR15, c[0x0][0x604] ;  /* 0x00018100000f7ab9 */ /* 0x000fe20000000800 */
[----:B------:R-:W-:Y:S02]  /*36d0*/  MOV R194, 0x1 ;  /* 0x0000000100c27802 */ /* 0x000fe40000000f00 */
[----:B------:R-:W-:-:S07]  /*36e0*/  MOV R197, 0x2 ;  /* 0x0000000200c57802 */ /* 0x000fce0000000f00 */
.L_x_37:
[----:B------:R-:W-:Y:S01]  /*36f0*/  LEA R6, R197, R16, 0x3 ;  /* 0x00000010c5067211 */ /* 0x000fe200078e18ff */
[----:B------:R-:W-:Y:S05]  /*3700*/  YIELD ;  /* 0x0000000000007946 */ /* 0x000fea0003800000 */
[----:B------:R-:W-:-:S04]  /*3710*/  SHF.L.U32 R3, R7, 0x1f, RZ ;  /* 0x0000001f07037819 */ /* 0x000fc800000006ff */
[----:B------:R-:W2:Y:S02]  /*3720*/  SYNCS.PHASECHK.TRANS64.TRYWAIT P1, [R6+URZ+0x28000], R3 ;  /* 0x02800003060075a7 */ /* 0x000ea4000802017f */
[----:B--2---:R-:W-:Y:S05]  /*3730*/  @!P1 BRA `(.L_x_25) ;  /* 0x0000005800849947 */ /* 0x004fea0003800000 */
.L_x_79:
[----:B------:R-:W-:Y:S05]  /*3740*/  WARPSYNC.ALL ;  /* 0x0000000000007948 */ /* 0x000fea0003800000 */
[----:B------:R-:W-:Y:S01]  /*3750*/  LEA R202, R197, UR14, 0xb ;  /* 0x0000000ec5ca7c11 */ /* 0x000fe2000f8e58ff */
[----:B-1----:R-:W-:Y:S01]  /*3760*/  WARPGROUP.ARRIVE ;  /* 0x00000000000079c5 */ /* 0x002fe20000000000 */
[----:B------:R-:W-:Y:S02]  /*3770*/  MOV R203, 0x40000040 ;  /* 0x4000004000cb7802 */ /* 0x000fe40000000f00 */
[----:B------:R-:W-:Y:S02]  /*3780*/  R2UR UR8, R8 ;  /* 0x00000000080872ca */ /* 0x000fe400000e0000 */
[----:B------:R-:W-:-:S02]  /*3790*/  R2UR UR9, R9 ;  /* 0x00000000090972ca */ /* 0x000fc400000e0000 */
[C---:B------:R-:W-:Y:S02]  /*37a0*/  R2UR UR10, R202.reuse ;  /* 0x00000000ca0a72ca */ /* 0x040fe400000e0000 */
[----:B------:R-:W-:Y:S02]  /*37b0*/  R2UR UR11, R203 ;  /* 0x00000000cb0b72ca */ /* 0x000fe400000e0000 */
[----:B------:R-:W-:Y:S02]  /*37c0*/  IADD3 R204, R202, 0x2, RZ ;  /* 0x00000002cacc7810 */ /* 0x000fe40007ffe0ff */
[----:B------:R-:W-:Y:S02]  /*37d0*/  MOV R205, 0x40000040 ;  /* 0x4000004000cd7802 */ /* 0x000fe40000000f00 */
[----:B------:R-:W-:Y:S02]  /*37e0*/  R2UR UR32, R10 ;  /* 0x000000000a2072ca */ /* 0x000fe400000e0000 */
[----:B------:R-:W-:-:S02]  /*37f0*/  R2UR UR33, R11 ;  /* 0x000000000b2172ca */ /* 0x000fc400000e0000 */
[----:B------:R-:W-:Y:S02]  /*3800*/  R2UR UR34, R204 ;  /* 0x00000000cc2272ca */ /* 0x000fe400000e0000 */
[----:B------:R-:W-:Y:S01]  /*3810*/  R2UR UR35, R205 ;  /* 0x00000000cd2372ca */ /* 0x000fe200000e0000 */
[----:B------:R-:W-:Y:S01]  /*3820*/  HGMMA.64x64x16.F32.BF16 R152, gdesc[UR8], RZ, !UPT, gsb0 ;  /* 0x00e00000089879f0 */ /* 0x000fe2000c0018ff */
[----:B------:R-:W-:Y:S02]  /*3830*/  IADD3 R204, R202, 0x4, RZ ;  /* 0x00000004cacc7810 */ /* 0x000fe40007ffe0ff */
[----:B------:R-:W-:Y:S02]  /*3840*/  MOV R205, 0x40000040 ;  /* 0x4000004000cd7802 */ /* 0x000fe40000000f00 */
[----:B------:R-:W-:Y:S02]  /*3850*/  R2UR UR24, R12 ;  /* 0x000000000c1872ca */ /* 0x000fe400000e0000 */
[----:B------:R-:W-:-:S02]  /*3860*/  R2UR UR25, R13 ;  /* 0x000000000d1972ca */ /* 0x000fc400000e0000 */
[----:B------:R-:W-:Y:S02]  /*3870*/  R2UR UR26, R204 ;  /* 0x00000000cc1a72ca */ /* 0x000fe400000e0000 */
[----:B------:R-:W-:Y:S02]  /*3880*/  R2UR UR27, R205 ;  /* 0x00000000cd1b72ca */ /* 0x000fe400000e0000 */
        /* <DEDUP_REMOVED lines=14> */
[----:B--2---:R-:W-:Y:S02]  /*3970*/  MOV R3, UR22 ;  /* 0x0000001600037c02 */ /* 0x004fe40008000f00 */
[----:B------:R-:W-:-:S02]  /*3980*/  R2UR UR20, R22 ;  /* 0x00000000161472ca */ /* 0x000fc400000e0000 */
[----:B------:R-:W-:Y:S02]  /*3990*/  R2UR UR21, R23 ;  /* 0x00000000171572ca */ /* 0x000fe400000e0000 */
[----:B------:R-:W-:Y:S02]  /*39a0*/  R2UR UR22, R204 ;  /* 0x00000000cc1672ca */ /* 0x000fe400000e0000 */
[----:B------:R-:W-:Y:S02]  /*39b0*/  R2UR UR23, R205 ;  /* 0x00000000cd1772ca */ /* 0x000fe400000e0000 */
[----:B------:R-:W-:Y:S02]  /*39c0*/  IADD3 R204, R202, 0x204, RZ ;  /* 0x00000204cacc7810 */ /* 0x000fe40007ffe0ff */
[----:B------:R-:W-:Y:S02]  /*39d0*/  MOV R205, 0x40000040 ;  /* 0x4000004000cd7802 */ /* 0x000fe40000000f00 */
[----:B------:R-:W-:-:S02]  /*39e0*/  MOV R203, 0x40000040 ;  /* 0x4000004000cb7802 */ /* 0x000fc40000000f00 */
[----:B------:R-:W-:Y:S02]  /*39f0*/  ISETP.NE.AND P1, PT, R4, RZ, PT ;  /* 0x000000ff0400720c */ /* 0x000fe40003f25270 */
[----:B------:R-:W-:Y:S01]  /*3a00*/  R2UR UR7, R203 ;  /* 0x00000000cb0772ca */ /* 0x000fe200000e0000 */
[----:B------:R-:W-:Y:S02]  /*3a10*/  WARPGROUP.DEPBAR.LE gsb0, 0x0 ;  /* 0x00008000000079c5 */ /* 0x000fe40000010000 */
[----:B------:R-:W-:-:S06]  /*3a20*/  WARPGROUP.ARRIVE ;  /* 0x00000000000079c5 */ /* 0x000fcc0000000000 */
[----:B------:R-:W-:Y:S01]  /*3a30*/  HGMMA.64x64x16.F32.BF16 R152, gdesc[UR32], R152, gsb0 ;  /* 0x00e00000209879f0 */ /* 0x000fe20008001898 */
[----:B------:R-:W-:Y:S02]  /*3a40*/  R2UR UR32, R184 ;  /* 0x00000000b82072ca */ /* 0x000fe400000e0000 */
[----:B------:R-:W-:Y:S02]  /*3a50*/  R2UR UR33, R185 ;  /* 0x00000000b92172ca */ /* 0x000fe400000e0000 */
[----:B------:R-:W-:Y:S02]  /*3a60*/  R2UR UR34, R204 ;  /* 0x00000000cc2272ca */ /* 0x000fe400000e0000 */
[----:B------:R-:W-:Y:S02]  /*3a70*/  R2UR UR35, R205 ;  /* 0x00000000cd2372ca */ /* 0x000fe400000e0000 */
[----:B------:R-:W-:Y:S02]  /*3a80*/  IADD3 R204, R202, 0x206, RZ ;  /* 0x00000206cacc7810 */ /* 0x000fe40007ffe0ff */
[----:B------:R-:W-:Y:S01]  /*3a90*/  MOV R205, 0x40000040 ;  /* 0x4000004000cd7802 */ /* 0x000fe20000000f00 */
[----:B------:R-:W-:-:S02]  /*3aa0*/  WARPGROUP.DEPBAR.LE gsb0, 0x0 ;  /* 0x00008000000079c5 */ /* 0x000fc40000010000 */
        /* <DEDUP_REMOVED lines=25> */
[----:B------:R-:W-:-:S02]  /*3c40*/  MOV R205, 0x40000040 ;  /* 0x4000004000cd7802 */ /* 0x000fc40000000f00 */
[----:B------:R-:W-:Y:S02]  /*3c50*/  R2UR UR58, R204 ;  /* 0x00000000cc3a72ca */ /* 0x000fe400000e0000 */
[----:B------:R-:W-:Y:S02]  /*3c60*/  R2UR UR59, R205 ;  /* 0x00000000cd3b72ca */ /* 0x000fe400000e0000 */
[----:B------:R-:W-:Y:S02]  /*3c70*/  IADD3 R204, R202, 0x406, RZ ;  /* 0x00000406cacc7810 */ /* 0x000fe40007ffe0ff */
[----:B------:R-:W-:Y:S02]  /*3c80*/  MOV R205, 0x40000040 ;  /* 0x4000004000cd7802 */ /* 0x000fe40000000f00 */
[----:B------:R-:W-:Y:S02]  /*3c90*/  R2UR UR54, R204 ;  /* 0x00000000cc3672ca */ /* 0x000fe400000e0000 */
[----:B------:R-:W-:-:S02]  /*3ca0*/  R2UR UR55, R205 ;  /* 0x00000000cd3772ca */ /* 0x000fc400000e0000 */
[----:B------:R-:W-:Y:S02]  /*3cb0*/  IADD3 R204, R202, 0x600, RZ ;  /* 0x00000600cacc7810 */ /* 0x000fe40007ffe0ff */
[----:B------:R-:W-:Y:S02]  /*3cc0*/  MOV R205, 0x40000040 ;  /* 0x4000004000cd7802 */ /* 0x000fe40000000f00 */
        /* <DEDUP_REMOVED lines=10> */
[----:B------:R-:W-:-:S04]  /*3d70*/  IADD3 R202, R202, 0x606, RZ ;  /* 0x00000606caca7810 */ /* 0x000fc80007ffe0ff */
[----:B------:R-:W-:Y:S01]  /*3d80*/  R2UR UR6, R202 ;  /* 0x00000000ca0672ca */ /* 0x000fe200000e0000 */
[----:B------:R-:W-:Y:S02]  /*3d90*/  WARPGROUP.DEPBAR.LE gsb0, 0x0 ;  /* 0x00008000000079c5 */ /* 0x000fe40000010000 */
[----:B------:R-:W-:-:S06]  /*3da0*/  WARPGROUP.ARRIVE ;  /* 0x00000000000079c5 */ /* 0x000fcc0000000000 */
[----:B------:R-:W-:Y:S01]  /*3db0*/  HGMMA.64x64x16.F32.BF16 R152, gdesc[UR20], R152, gsb0 ;  /* 0x00e00000149879f0 */ /* 0x000fe20008001898 */
[----:B------:R-:W-:Y:S02]  /*3dc0*/  R2UR UR22, R3 ;  /* 0x00000000031672ca */ /* 0x000fe400000e0000 */
        /* <DEDUP_REMOVED lines=31> */
[----:B------:R-:W-:Y:S05]  /*3fc0*/  @P1 BRA `(.L_x_26) ;  /* 0x0000000000d81947 */ /* 0x000fea0003800000 */
[----:B------:R-:W-:-:S13]  /*3fd0*/  ISETP.LT.OR P2, PT, R196, 0x1, !P0 ;  /* 0x00000001c400780c */ /* 0x000fda0004741670 */
[----:B------:R-:W-:Y:S05]  /*3fe0*/  @P2 BRA `(.L_x_27) ;  /* 0x0000000000cc2947 */ /* 0x000fea0003800000 */
[----:B------:R-:W-:Y:S02]  /*3ff0*/  LEA R3, R5, R16, 0x3 ;  /* 0x0000001005037211 */ /* 0x000fe400078e18ff */
[----:B------:R-:W-:Y:S02]  /*4000*/  SHF.L.U32 R6, R0, 0x1f, RZ ;  /* 0x0000001f00067819 */ /* 0x000fe400000006ff */
[----:B------:R-:W-:Y:S02]  /*4010*/  ISETP.NE.AND P3, PT, R17, RZ, PT ;  /* 0x000000ff1100720c */ /* 0x000fe40003f65270 */
[----:B------:R-:W1:Y:S02]  /*4020*/  SYNCS.PHASECHK.TRANS64.TRYWAIT P2, [R3+URZ+0x28020], R6 ;  /* 0x02802006030075a7 */ /* 0x000e64000804017f */
[----:B-1----:R-:W-:Y:S09]  /*4030*/  @!P2 BRA `(.L_x_28) ;  /* 0x000000500058a947 */ /* 0x002ff20003800000 */
.L_x_80:
[----:B------:R-:W-:Y:S05]  /*4040*/  @P3 BRA `(.L_x_29) ;  /* 0x0000000000143947 */ /* 0x000fea0003800000 */
[----:B------:R-:W-:Y:S02]  /*4050*/  LOP3.LUT P2, RZ, R18, 0x1f, RZ, 0xc0, !PT ;  /* 0x0000001f12ff7812 */ /* 0x000fe4000784c0ff */
[----:B-1----:R-:W-:-:S04]  /*4060*/  MOV R6, 0x8000 ;  /* 0x0000800000067802 */ /* 0x002fc80000000f00 */
[----:B------:R2:W-:Y:S07]  /*4070*/  SYNCS.ARRIVE.TRANS64 RZ, [R3+URZ+0x28000], R6 ;  /* 0x0280000603ff79a7 */ /* 0x0005ee000800003f */
[----:B------:R-:W-:Y:S05]  /*4080*/  @!P2 BRA `(.L_x_29) ;  /* 0x000000000004a947 */ /* 0x000fea0003800000 */
[----:B------:R-:W-:Y:S01]  /*4090*/  BPT.TRAP 0x1 ;  /* 0x000000040000795c */ /* 0x000fe20000300000 */
.L_x_29:
[----:B-12---:R-:W-:Y:S01]  /*40a0*/  LEA R6, R5, R16, 0xf ;  /* 0x0000001005067211 */ /* 0x006fe200078e78ff */
[----:B------:R-:W-:Y:S01]  /*40b0*/  UIADD3 UR38, UP0, UR30, 0x1f0, URZ ;  /* 0x000001f01e267890 */ /* 0x000fe2000ff1e03f */
[----:B------:R-:W-:Y:S01]  /*40c0*/  R2UR UR35, R2 ;  /* 0x00000000022372ca */ /* 0x000fe200000e0000 */
[----:B------:R-:W-:Y:S01]  /*40d0*/  UMOV UR6, 0x0 ;  /* 0x0000000000067882 */ /* 0x000fe20000000000 */
[----:B------:R-:W-:Y:S01]  /*40e0*/  R2UR UR33, R3 ;  /* 0x00000000032172ca */ /* 0x000fe200000e0000 */
[----:B------:R-:W-:Y:S01]  /*40f0*/  UIADD3.X UR39, URZ, UR31, URZ, UP0, !UPT ;  /* 0x0000001f3f277290 */ /* 0x000fe200087fe43f */
[----:B------:R-:W-:Y:S01]  /*4100*/  R2UR UR8, R6 ;  /* 0x00000000060872ca */ /* 0x000fe200000e0000 */
[----:B------:R-:W-:Y:S01]  /*4110*/  UMOV UR7, 0x10000000 ;  /* 0x1000000000077882 */ /* 0x000fe20000000000 */
[----:B------:R-:W-:Y:S01]  /*4120*/  UMOV UR34, URZ ;  /* 0x0000003f00227c82 */ /* 0x000fe20008000000 */
[----:B------:R-:W-:Y:S01]  /*4130*/  UMOV UR26, 0x40 ;  /* 0x00000040001a7882 */ /* 0x000fe20000000000 */
[----:B------:R-:W-:Y:S01]  /*4140*/  UMOV UR28, UR36 ;  /* 0x00000024001c7c82 */ /* 0x000fe20008000000 */
[----:B------:R-:W-:Y:S01]  /*4150*/  UMOV UR29, UR37 ;  /* 0x00000025001d7c82 */ /* 0x000fe20008000000 */
[----:B------:R-:W-:Y:S01]  /*4160*/  UMOV UR18, 0x80 ;  /* 0x0000008000127882 */ /* 0x000fe20000000000 */
[----:B------:R-:W-:Y:S01]  /*4170*/  UMOV UR20, UR36 ;  /* 0x0000002400147c82 */ /* 0x000fe20008000000 */
[----:B------:R-:W-:Y:S01]  /*4180*/  UMOV UR21, UR37 ;  /* 0x0000002500157c82 */ /* 0x000fe20008000000 */
[----:B------:R-:W-:Y:S01]  /*4190*/  USHF.L.U32 UR35, UR35, 0x6, URZ ;  /* 0x0000000623237899 */ /* 0x000fe2000800063f */
[----:B------:R-:W-:Y:S01]  /*41a0*/  IADD3 R5, R5, 0x1, RZ ;  /* 0x0000000105057810 */ /* 0x000fe20007ffe0ff */
[----:B------:R-:W-:-:S02]  /*41b0*/  UIADD3 UR33, UR33, 0x28000, URZ ;  /* 0x0002800021217890 */ /* 0x000fc4000fffe03f */
[----:B------:R-:W-:Y:S01]  /*41c0*/  UIADD3 UR32, UR8, 0x8000, URZ ;  /* 0x0000800008207890 */ /* 0x000fe2000fffe03f */
[C---:B------:R-:W-:Y:S01]  /*41d0*/  ISETP.NE.AND P2, PT, R5.reuse, 0x4, PT ;  /* 0x000000040500780c */ /* 0x040fe20003f45270 */
[----:B------:R-:W-:Y:S02]  /*41e0*/  UIADD3 UR24, UR8, 0xa000, URZ ;  /* 0x0000a00008187890 */ /* 0x000fe4000fffe03f */
[----:B------:R-:W-:Y:S01]  /*41f0*/  UIADD3 UR16, UR8, 0xc000, URZ ;  /* 0x0000c00008107890 */ /* 0x000fe2000fffe03f */
[----:B------:R-:W-:Y:S01]  /*4200*/  SEL R3, RZ, 0x1, P2 ;  /* 0x00000001ff037807 */ /* 0x000fe20001000000 */
[----:B------:R-:W-:Y:S01]  /*4210*/  UIADD3 UR8, UR8, 0xe000, URZ ;  /* 0x0000e00008087890 */ /* 0x000fe2000fffe03f */
[----:B------:R-:W-:Y:S01]  /*4220*/  SEL R5, R5, RZ, P2 ;  /* 0x000000ff05057207 */ /* 0x000fe20001000000 */
        /* <DEDUP_REMOVED lines=8> */
[----:B------:R-:W-:Y:S01]  /*42b0*/  UMOV UR9, UR33 ;  /* 0x0000002100097c82 */ /* 0x000fe20008000000 */
[----:B------:R-:W-:Y:S01]  /*42c0*/  UMOV UR11, UR35 ;  /* 0x00000023000b7c82 */ /* 0x000fe20008000000 */
[----:B------:R1:W-:Y:S01]  /*42d0*/  UTMALDG.4D [UR24], [UR38], desc[UR6] ;  /* 0x00000618260075b4 */ /* 0x0003e20008019000 */
[----:B------:R-:W-:Y:S01]  /*42e0*/  LOP3.LUT R0, R0, R3, RZ, 0x3c, !PT ;  /* 0x0000000300007212 */ /* 0x000fe200078e3cff */
[----:B------:R1:W-:Y:S01]  /*42f0*/  UTMALDG.4D [UR16], [UR38], desc[UR6] ;  /* 0x00000610260075b4 */ /* 0x0003e20008019000 */
[----:B------:R1:W-:Y:S02]  /*4300*/  UTMALDG.4D [UR8], [UR38], desc[UR6] ;  /* 0x00000608260075b4 */ /* 0x0003e40008019000 */
[----:B-1----:R-:W-:-:S03]  /*4310*/  NOP ;  /* 0x0000000000007918 */ /* 0x002fc60000000000 */
.L_x_27:
[----:B------:R-:W-:-:S07]  /*4320*/  IADD3 R196, R196, -0x1, RZ ;  /* 0xffffffffc4c47810 */ /* 0x000fce0007ffe0ff */
.L_x_26:
[----:B------:R-:W-:Y:S01]  /*4330*/  IADD3 R197, R197, 0x1, RZ ;  /* 0x00000001c5c57810 */ /* 0x000fe20007ffe0ff */
[----:B------:R-:W-:Y:S05]  /*4340*/  WARPSYNC.ALL ;  /* 0x0000000000007948 */ /* 0x000fea0003800000 */
[----:B------:R-:W-:-:S04]  /*4350*/  ISETP.NE.AND P2, PT, R197, 0x4, PT ;  /* 0x00000004c500780c */ /* 0x000fc80003f45270 */
[----:B------:R-:W-:Y:S02]  /*4360*/  SEL R6, RZ, 0x1, P2 ;  /* 0x00000001ff067807 */ /* 0x000fe40001000000 */
[----:B------:R-:W-:Y:S02]  /*4370*/  SEL R197, R197, RZ, P2 ;  /* 0x000000ffc5c57207 */ /* 0x000fe40001000000 */
[----:B------:R-:W-:Y:S02]  /*4380*/  LOP3.LUT R7, R7, R6, RZ, 0x3c, !PT ;  /* 0x0000000607077212 */ /* 0x000fe400078e3cff */
[----:B------:R-:W-:Y:S01]  /*4390*/  FMNMX R6, R152, R201, !PT ;  /* 0x000000c998067209 */ /* 0x000fe20007800000 */
[----:B------:R-:W-:Y:S01]  /*43a0*/  BSSY B0, `(.L_x_30) ;  /* 0x0000044000007945 */ /* 0x000fe20003800000 */
        /* <DEDUP_REMOVED lines=31> */
[----:B------:R-:W-:Y:S01]  /*45a0*/  LEA R210, R197, R16, 0x3 ;  /* 0x00000010c5d27211 */ /* 0x000fe200078e18ff */
[----:B------:R-:W1:Y:S04]  /*45b0*/  SHFL.BFLY PT, R3, R198, 0x1, 0x1f ;  /* 0x0c201f00c6037f89 */ /* 0x000e6800000e0000 */
[----:B------:R-:W2:Y:S01]  /*45c0*/  SHFL.BFLY PT, R203, R200, 0x1, 0x1f ;  /* 0x0c201f00c8cb7f89 */ /* 0x000ea200000e0000 */
[----:B-1----:R-:W-:-:S02]  /*45d0*/  FMNMX R202, R198, R3, !PT ;  /* 0x00000003c6ca7209 */ /* 0x002fc40007800000 */
[----:B--2---:R-:W-:-:S03]  /*45e0*/  FMNMX R203, R200, R203, !PT ;  /* 0x000000cbc8cb7209 */ /* 0x004fc60007800000 */
[----:B------:R-:W1:Y:S04]  /*45f0*/  SHFL.BFLY PT, R3, R202, 0x2, 0x1f ;  /* 0x0c401f00ca037f89 */ /* 0x000e6800000e0000 */
[----:B------:R-:W2:Y:S01]  /*4600*/  SHFL.BFLY PT, R204, R203, 0x2, 0x1f ;  /* 0x0c401f00cbcc7f89 */ /* 0x000ea200000e0000 */
[----:B-1----:R-:W-:-:S04]  /*4610*/  FMNMX R6, R202, R3, !PT ;  /* 0x00000003ca067209 */ /* 0x002fc80007800000 */
[C---:B------:R-:W-:Y:S02]  /*4620*/  FSETP.NEU.AND P2, PT, R6.reuse, -INF , PT ;  /* 0xff8000000600780b */ /* 0x040fe40003f4d000 */
[----:B--2---:R-:W-:Y:S02]  /*4630*/  FMNMX R3, R203, R204, !PT ;  /* 0x000000cccb037209 */ /* 0x004fe40007800000 */
[----:B------:R-:W-:Y:S02]  /*4640*/  FSEL R206, R6, RZ, P2 ;  /* 0x000000ff06ce7208 */ /* 0x000fe40001000000 */
[----:B------:R-:W-:Y:S02]  /*4650*/  LEA R204, R194, R19, 0x3 ;  /* 0x00000013c2cc7211 */ /* 0x000fe400078e18ff */
[----:B------:R-:W-:Y:S01]  /*4660*/  FSETP.NEU.AND P3, PT, R3, -INF , PT ;  /* 0xff8000000300780b */ /* 0x000fe20003f6d000 */
[----:B------:R-:W-:Y:S01]  /*4670*/  FADD R198, -R206, R201 ;  /* 0x000000c9cec67221 */ /* 0x000fe20000000100 */
[----:B------:R-:W-:-:S02]  /*4680*/  PRMT R204, RZ, 0x654, R204 ;  /* 0x00000654ffcc7816 */ /* 0x000fc400000000cc */
[----:B------:R-:W-:Y:S02]  /*4690*/  SHF.L.U32 R201, R7, 0x1f, RZ ;  /* 0x0000001f07c97819 */ /* 0x000fe400000006ff */
[----:B------:R-:W-:Y:S01]  /*46a0*/  FSEL R208, R3, RZ, P3 ;  /* 0x000000ff03d07208 */ /* 0x000fe20001800000 */
[----:B------:R1:W-:Y:S04]  /*46b0*/  SYNCS.ARRIVE.TRANS64.RED.A1T0 RZ, [R204+URZ], RZ ;  /* 0x000000ffccff79a7 */ /* 0x0003e8000810043f */
[----:B------:R-:W-:Y:S01]  /*46c0*/  FADD R200, -R208, R199 ;  /* 0x000000c7d0c87221 */ /* 0x000fe20000000100 */
[----:B------:R-:W-:Y:S01]  /*46d0*/  FMUL R199, R198, UR15 ;  /* 0x0000000fc6c77c20 */ /* 0x000fe20008400000 */
[----:B------:R-:W-:Y:S01]  /*46e0*/  FMUL R202, R208, UR15 ;  /* 0x0000000fd0ca7c20 */ /* 0x000fe20008400000 */
[----:B------:R-:W2:Y:S01]  /*46f0*/  SYNCS.PHASECHK.TRANS64.TRYWAIT P4, [R210+URZ+0x28000], R201 ;  /* 0x028000c9d20075a7 */ /* 0x000ea2000808017f */
[----:B------:R-:W-:-:S02]  /*4700*/  FMUL R198, R200, UR15 ;  /* 0x0000000fc8c67c20 */ /* 0x000fc40008400000 */
[----:B------:R-:W-:Y:S01]  /*4710*/  FSETP.GEU.AND P5, PT, R199, -126, PT ;  /* 0xc2fc0000c700780b */ /* 0x000fe20003fae000 */
[--C-:B------:R-:W-:Y:S01]  /*4720*/  FFMA R154, R154, UR15, -R202.reuse ;  /* 0x0000000f9a9a7c23 */ /* 0x100fe200080008ca */
[--C-:B------:R-:W-:Y:S01]  /*4730*/  FFMA R155, R155, UR15, -R202.reuse ;  /* 0x0000000f9b9b7c23 */ /* 0x100fe200080008ca */
[----:B------:R-:W-:Y:S01]  /*4740*/  FFMA R158, R158, UR15, -R202 ;  /* 0x0000000f9e9e7c23 */ /* 0x000fe200080008ca */
[----:B------:R-:W-:Y:S02]  /*4750*/  FSETP.GEU.AND P6, PT, R198, -126, PT ;  /* 0xc2fc0000c600780b */ /* 0x000fe40003fce000 */
[----:B------:R-:W-:Y:S02]  /*4760*/  FSETP.GEU.AND P2, PT, R154, -126, PT ;  /* 0xc2fc00009a00780b */ /* 0x000fe40003f4e000 */
[----:B------:R-:W-:-:S05]  /*4770*/  FSETP.GEU.AND P3, PT, R155, -126, PT ;  /* 0xc2fc00009b00780b */ /* 0x000fca0003f6e000 */
[----:B------:R-:W-:-:S04]  /*4780*/  @!P5 FMUL R199, R199, 0.5 ;  /* 0x3f000000c7c7d820 */ /* 0x000fc80000400000 */
[----:B------:R-:W-:Y:S02]  /*4790*/  @!P6 FMUL R198, R198, 0.5 ;  /* 0x3f000000c6c6e820 */ /* 0x000fe40000400000 */
[----:B------:R-:W3:Y:S01]  /*47a0*/  MUFU.EX2 R199, R199 ;  /* 0x000000c700c77308 */ /* 0x000ee20000000800 */
[----:B------:R-:W-:-:S07]  /*47b0*/  @!P2 FMUL R154, R154, 0.5 ;  /* 0x3f0000009a9aa820 */ /* 0x000fce0000400000 */
[----:B------:R-:W4:Y:S01]  /*47c0*/  MUFU.EX2 R198, R198 ;  /* 0x000000c600c67308 */ /* 0x000f220000000800 */
[----:B-123--:R-:W-:Y:S05]  /*47d0*/  @!P4 BRA `(.L_x_31) ;  /* 0x000000480084c947 */ /* 0x00efea0003800000 */
.L_x_81:
[----:B------:R-:W-:Y:S05]  /*47e0*/  BSYNC B0 ;  /* 0x0000000000007941 */ /* 0x000fea0003800000 */
.L_x_30:
[----:B------:R-:W-:Y:S01]  /*47f0*/  FSETP.GEU.AND P4, PT, R158, -126, PT ;  /* 0xc2fc00009e00780b */ /* 0x000fe20003f8e000 */
[----:B------:R-:W-:Y:S01]  /*4800*/  @!P3 FMUL R155, R155, 0.5 ;  /* 0x3f0000009b9bb820 */ /* 0x000fe20000400000 */
[----:B-1----:R1:W2:Y:S01]  /*4810*/  MUFU.EX2 R201, R154 ;  /* 0x0000009a00c97308 */ /* 0x0022a20000000800 */
[----:B------:R-:W-:Y:S01]  /*4820*/  FMUL R205, R206, UR15 ;  /* 0x0000000fcecd7c20 */ /* 0x000fe20008400000 */
[--C-:B------:R-:W-:Y:S01]  /*4830*/  FFMA R159, R159, UR15, -R202.reuse ;  /* 0x0000000f9f9f7c23 */ /* 0x100fe200080008ca */
[----:B------:R-:W-:Y:S01]  /*4840*/  @!P5 FMUL R199, R199, R199 ;  /* 0x000000c7c7c7d220 */ /* 0x000fe20000400000 */
[----:B----4-:R-:W-:Y:S01]  /*4850*/  @!P6 FMUL R198, R198, R198 ;  /* 0x000000c6c6c6e220 */ /* 0x010fe20000400000 */
[--C-:B------:R-:W-:Y:S01]  /*4860*/  FFMA R152, R152, UR15, -R205.reuse ;  /* 0x0000000f98987c23 */ /* 0x100fe200080008cd */
[--C-:B------:R-:W-:Y:S01]  /*4870*/  FFMA R153, R153, UR15, -R205.reuse ;  /* 0x0000000f99997c23 */ /* 0x100fe200080008cd */
[----:B------:R-:W-:Y:S01]  /*4880*/  FSETP.GEU.AND P5, PT, R159, -126, PT ;  /* 0xc2fc00009f00780b */ /* 0x000fe20003fae000 */
[----:B------:R3:W4:Y:S01]  /*4890*/  MUFU.EX2 R200, R155 ;  /* 0x0000009b00c87308 */ /* 0x0007220000000800 */
[--C-:B-1----:R-:W-:Y:S01]  /*48a0*/  FFMA R154, R156, UR15, -R205.reuse ;  /* 0x0000000f9c9a7c23 */ /* 0x102fe200080008cd */
[----:B------:R-:W-:Y:S01]  /*48b0*/  FSETP.GEU.AND P6, PT, R152, -126, PT ;  /* 0xc2fc00009800780b */ /* 0x000fe20003fce000 */
[----:B------:R-:W-:Y:S01]  /*48c0*/  @!P4 FMUL R158, R158, 0.5 ;  /* 0x3f0000009e9ec820 */ /* 0x000fe20000400000 */
[----:B------:R-:W-:Y:S01]  /*48d0*/  LEA R156, R197, UR22, 0xb ;  /* 0x00000016c59c7c11 */ /* 0x000fe2000f8e58ff */
[----:B------:R-:W-:Y:S05]  /*48e0*/  WARPSYNC.ALL ;  /* 0x0000000000007948 */ /* 0x000fea0003800000 */
[----:B------:R-:W1:Y:S01]  /*48f0*/  MUFU.EX2 R158, R158 ;  /* 0x0000009e009e7308 */ /* 0x000e620000000800 */
[--C-:B---3--:R-:W-:Y:S01]  /*4900*/  FFMA R155, R157, UR15, -R205.reuse ;  /* 0x0000000f9d9b7c23 */ /* 0x108fe200080008cd */
[----:B--2---:R-:W-:Y:S01]  /*4910*/  @!P2 FMUL R201, R201, R201 ;  /* 0x000000c9c9c9a220 */ /* 0x004fe20000400000 */
[----:B------:R-:W-:Y:S01]  /*4920*/  FSETP.GEU.AND P2, PT, R153, -126, PT ;  /* 0xc2fc00009900780b */ /* 0x000fe20003f4e000 */
[----:B------:R-:W-:Y:S01]  /*4930*/  @!P5 FMUL R159, R159, 0.5 ;  /* 0x3f0000009f9fd820 */ /* 0x000fe20000400000 */
[----:B------:R-:W-:Y:S01]  /*4940*/  @!P6 FMUL R152, R152, 0.5 ;  /* 0x3f0000009898e820 */ /* 0x000fe20000400000 */
[----:B------:R-:W-:Y:S01]  /*4950*/  MOV R157, 0x40000040 ;  /* 0x40000040009d7802 */ /* 0x000fe20000000f00 */
[----:B----4-:R-:W-:Y:S01]  /*4960*/  @!P3 FMUL R200, R200, R200 ;  /* 0x000000c8c8c8b220 */ /* 0x010fe20000400000 */
[----:B------:R-:W-:Y:S01]  /*4970*/  FSETP.GEU.AND P3, PT, R154, -126, PT ;  /* 0xc2fc00009a00780b */ /* 0x000fe20003f6e000 */
[----:B------:R-:W2:Y:S01]  /*4980*/  MUFU.EX2 R208, R152 ;  /* 0x0000009800d07308 */ /* 0x000ea20000000800 */
[----:B------:R-:W-:Y:S01]  /*4990*/  R2UR UR6, R156 ;  /* 0x000000009c0672ca */ /* 0x000fe200000e0000 */
[-C--:B------:R-:W-:Y:S01]  /*49a0*/  FMUL R24, R24, R199.reuse ;  /* 0x000000c718187220 */ /* 0x080fe20000400000 */
[----:B------:R-:W-:Y:S01]  /*49b0*/  R2UR UR7, R157 ;  /* 0x000000009d0772ca */ /* 0x000fe200000e0000 */
[-C--:B------:R-:W-:Y:S01]  /*49c0*/  FMUL R25, R25, R199.reuse ;  /* 0x000000c719197220 */ /* 0x080fe20000400000 */
[-C--:B------:R-:W-:Y:S01]  /*49d0*/  FMUL R28, R28, R199.reuse ;  /* 0x000000c71c1c7220 */ /* 0x080fe20000400000 */
[-C--:B------:R-:W-:Y:S01]  /*49e0*/  FMUL R29, R29, R199.reuse ;  /* 0x000000c71d1d7220 */ /* 0x080fe20000400000 */
[----:B------:R-:W-:Y:S01]  /*49f0*/  @!P2 FMUL R153, R153, 0.5 ;  /* 0x3f0000009999a820 */ /* 0x000fe20000400000 */
[----:B-1----:R-:W-:Y:S01]  /*4a00*/  @!P4 FMUL R158, R158, R158 ;  /* 0x0000009e9e9ec220 */ /* 0x002fe20000400000 */
[----:B------:R-:W-:Y:S01]  /*4a10*/  FSETP.GEU.AND P4, PT, R155, -126, PT ;  /* 0xc2fc00009b00780b */ /* 0x000fe20003f8e000 */
[----:B------:R-:W1:Y:S01]  /*4a20*/  MUFU.EX2 R159, R159 ;  /* 0x0000009f009f7308 */ /* 0x000e620000000800 */
[-C--:B------:R-:W-:Y:S01]  /*4a30*/  FMUL R32, R32, R199.reuse ;  /* 0x000000c720207220 */ /* 0x080fe20000400000 */
[----:B------:R-:W-:Y:S01]  /*4a40*/  @!P3 FMUL R154, R154, 0.5 ;  /* 0x3f0000009a9ab820 */ /* 0x000fe20000400000 */
[-C--:B------:R-:W-:Y:S01]  /*4a50*/  FMUL R33, R33, R199.reuse ;  /* 0x000000c721217220 */ /* 0x080fe20000400000 */
[-C--:B------:R-:W-:Y:S01]  /*4a60*/  FMUL R36, R36, R199.reuse ;  /* 0x000000c724247220 */ /* 0x080fe20000400000 */
[-C--:B------:R-:W-:Y:S01]  /*4a70*/  FMUL R37, R37, R199.reuse ;  /* 0x000000c725257220 */ /* 0x080fe20000400000 */
[-C--:B------:R-:W-:Y:S01]  /*4a80*/  FMUL R40, R40, R199.reuse ;  /* 0x000000c728287220 */ /* 0x080fe20000400000 */
[----:B--2---:R-:W-:Y:S01]  /*4a90*/  @!P6 FMUL R208, R208, R208 ;  /* 0x000000d0d0d0e220 */ /* 0x004fe20000400000 */
[----:B------:R-:W2:Y:S01]  /*4aa0*/  MUFU.EX2 R206, R153 ;  /* 0x0000009900ce7308 */ /* 0x000ea20000000800 */
[-C--:B------:R-:W-:Y:S01]  /*4ab0*/  FMUL R41, R41, R199.reuse ;  /* 0x000000c729297220 */ /* 0x080fe20000400000 */
[-C--:B------:R-:W-:Y:S01]  /*4ac0*/  FMUL R44, R44, R199.reuse ;  /* 0x000000c72c2c7220 */ /* 0x080fe20000400000 */
[-C--:B------:R-:W-:Y:S01]  /*4ad0*/  FMUL R45, R45, R199.reuse ;  /* 0x000000c72d2d7220 */ /* 0x080fe20000400000 */
[----:B------:R-:W-:Y:S01]  /*4ae0*/  @!P4 FMUL R155, R155, 0.5 ;  /* 0x3f0000009b9bc820 */ /* 0x000fe20000400000 */
[-C--:B------:R-:W-:Y:S01]  /*4af0*/  FMUL R48, R48, R199.reuse ;  /* 0x000000c730307220 */ /* 0x080fe20000400000 */
[-C--:B------:R-:W-:Y:S01]  /*4b00*/  FMUL R49, R49, R199.reuse ;  /* 0x000000c731317220 */ /* 0x080fe20000400000 */
[----:B------:R-:W-:Y:S01]  /*4b10*/  FMUL R52, R52, R199 ;  /* 0x000000c734347220 */ /* 0x000fe20000400000 */
[----:B------:R-:W3:Y:S01]  /*4b20*/  MUFU.EX2 R204, R154 ;  /* 0x0000009a00cc7308 */ /* 0x000ee20000000800 */
[----:B-1----:R-:W-:Y:S01]  /*4b30*/  @!P5 FMUL R159, R159, R159 ;  /* 0x0000009f9f9fd220 */ /* 0x002fe20000400000 */
[-C--:B------:R-:W-:Y:S01]  /*4b40*/  FMUL R53, R53, R199.reuse ;  /* 0x000000c735357220 */ /* 0x080fe20000400000 */
[-C--:B------:R-:W-:Y:S01]  /*4b50*/  FMUL R56, R56, R199.reuse ;  /* 0x000000c738387220 */ /* 0x080fe20000400000 */
[-C--:B------:R-:W-:Y:S01]  /*4b60*/  FMUL R57, R57, R199.reuse ;  /* 0x000000c739397220 */ /* 0x080fe20000400000 */
[-C--:B------:R-:W-:Y:S01]  /*4b70*/  FMUL R60, R60, R199.reuse ;  /* 0x000000c73c3c7220 */ /* 0x080fe20000400000 */
[-C--:B------:R-:W-:Y:S01]  /*4b80*/  FMUL R61, R61, R199.reuse ;  /* 0x000000c73d3d7220 */ /* 0x080fe20000400000 */
[-C--:B------:R-:W-:Y:S01]  /*4b90*/  FMUL R64, R64, R199.reuse ;  /* 0x000000c740407220 */ /* 0x080fe20000400000 */
[----:B------:R-:W1:Y:S01]  /*4ba0*/  MUFU.EX2 R203, R155 ;  /* 0x0000009b00cb7308 */ /* 0x000e620000000800 */
[----:B--2---:R-:W-:Y:S01]  /*4bb0*/  @!P2 FMUL R206, R206, R206 ;  /* 0x000000cececea220 */ /* 0x004fe20000400000 */
[-C--:B------:R-:W-:Y:S01]  /*4bc0*/  FMUL R65, R65, R199.reuse ;  /* 0x000000c741417220 */ /* 0x080fe20000400000 */
[-C--:B------:R-:W-:Y:S01]  /*4bd0*/  FMUL R68, R68, R199.reuse ;  /* 0x000000c744447220 */ /* 0x080fe20000400000 */
[-C--:B------:R-:W-:Y:S01]  /*4be0*/  FMUL R69, R69, R199.reuse ;  /* 0x000000c745457220 */ /* 0x080fe20000400000 */
[-C--:B------:R-:W-:Y:S01]  /*4bf0*/  FMUL R72, R72, R199.reuse ;  /* 0x000000c748487220 */ /* 0x080fe20000400000 */
[-C--:B------:R-:W-:Y:S01]  /*4c00*/  FMUL R73, R73, R199.reuse ;  /* 0x000000c749497220 */ /* 0x080fe20000400000 */
[-C--:B------:R-:W-:Y:S01]  /*4c10*/  FMUL R76, R76, R199.reuse ;  /* 0x000000c74c4c7220 */ /* 0x080fe20000400000 */
[-C--:B------:R-:W-:Y:S01]  /*4c20*/  FMUL R77, R77, R199.reuse ;  /* 0x000000c74d4d7220 */ /* 0x080fe20000400000 */
[----:B---3--:R-:W-:Y:S01]  /*4c30*/  @!P3 FMUL R204, R204, R204 ;  /* 0x000000ccccccb220 */ /* 0x008fe20000400000 */
[-C--:B------:R-:W-:Y:S01]  /*4c40*/  FMUL R80, R80, R199.reuse ;  /* 0x000000c750507220 */ /* 0x080fe20000400000 */
[-C--:B------:R-:W-:Y:S01]  /*4c50*/  FMUL R81, R81, R199.reuse ;  /* 0x000000c751517220 */ /* 0x080fe20000400000 */
[-C--:B------:R-:W-:Y:S01]  /*4c60*/  FMUL R84, R84, R199.reuse ;  /* 0x000000c754547220 */ /* 0x080fe20000400000 */
[-C--:B------:R-:W-:Y:S01]  /*4c70*/  FMUL R85, R85, R199.reuse ;  /* 0x000000c755557220 */ /* 0x080fe20000400000 */
[-C--:B------:R-:W-:Y:S01]  /*4c80*/  FMUL R88, R88, R199.reuse ;  /* 0x000000c758587220 */ /* 0x080fe20000400000 */
[-C--:B------:R-:W-:Y:S01]  /*4c90*/  FMUL R89, R89, R199.reuse ;  /* 0x000000c759597220 */ /* 0x080fe20000400000 */
[----:B------:R-:W-:Y:S01]  /*4ca0*/  FMUL R92, R92, R199 ;  /* 0x000000c75c5c7220 */ /* 0x000fe20000400000 */
[----:B-1----:R-:W-:Y:S01]  /*4cb0*/  @!P4 FMUL R203, R203, R203 ;  /* 0x000000cbcbcbc220 */ /* 0x002fe20000400000 */
[-C--:B------:R-:W-:Y:S01]  /*4cc0*/  FMUL R93, R93, R199.reuse ;  /* 0x000000c75d5d7220 */ /* 0x080fe20000400000 */
        /* <DEDUP_REMOVED lines=27> */
[----:B------:R-:W-:Y:S01]  /*4e80*/  FMUL R149, R149, R199 ;  /* 0x000000c795957220 */ /* 0x000fe20000400000 */
        /* <DEDUP_REMOVED lines=64> */
[----:B------:R-:W-:Y:S01]  /*5290*/  F2FP.BF16.F32.PACK_AB R153, R200, R201 ;  /* 0x000000c9c899723e */ /* 0x000fe200000010ff */
[--C-:B------:R-:W-:Y:S01]  /*52a0*/  FFMA R157, R160, UR15, -R205.reuse ;  /* 0x0000000fa09d7c23 */ /* 0x100fe200080008cd */
[----:B------:R-:W-:Y:S01]  /*52b0*/  F2FP.BF16.F32.PACK_AB R155, R159, R158 ;  /* 0x0000009e9f9b723e */ /* 0x000fe200000010ff */
[--C-:B------:R-:W-:Y:S01]  /*52c0*/  FFMA R160, R161, UR15, -R205.reuse ;  /* 0x0000000fa1a07c23 */ /* 0x100fe200080008cd */
[----:B------:R-:W-:Y:S01]  /*52d0*/  F2FP.BF16.F32.PACK_AB R152, R206, R208 ;  /* 0x000000d0ce98723e */ /* 0x000fe200000010ff */
[--C-:B------:R-:W-:Y:S01]  /*52e0*/  FFMA R161, R162, UR15, -R202.reuse ;  /* 0x0000000fa2a17c23 */ /* 0x100fe200080008ca */
[----:B------:R-:W-:Y:S01]  /*52f0*/  F2FP.BF16.F32.PACK_AB R154, R203, R204 ;  /* 0x000000cccb9a723e */ /* 0x000fe200000010ff */
[--C-:B------:R-:W-:Y:S01]  /*5300*/  FFMA R162, R163, UR15, -R202.reuse ;  /* 0x0000000fa3a27c23 */ /* 0x100fe200080008ca */
[----:B------:R-:W-:Y:S01]  /*5310*/  FSETP.GEU.AND P3, PT, R157, -126, PT ;  /* 0xc2fc00009d00780b */ /* 0x000fe20003f6e000 */
[--C-:B------:R-:W-:Y:S01]  /*5320*/  FFMA R207, R166, UR15, -R202.reuse ;  /* 0x0000000fa6cf7c23 */ /* 0x100fe200080008ca */
[----:B------:R-:W-:Y:S01]  /*5330*/  WARPGROUP.ARRIVE ;  /* 0x00000000000079c5 */ /* 0x000fe20000000000 */
[----:B------:R-:W-:Y:S01]  /*5340*/  FSETP.GEU.AND P6, PT, R160, -126, PT ;  /* 0xc2fc0000a000780b */ /* 0x000fe20003fce000 */
[--C-:B------:R-:W-:Y:S01]  /*5350*/  FFMA R167, R167, UR15, -R202.reuse ;  /* 0x0000000fa7a77c23 */ /* 0x100fe200080008ca */
[----:B------:R-:W-:Y:S01]  /*5360*/  FSETP.GEU.AND P5, PT, R161, -126, PT ;  /* 0xc2fc0000a100780b */ /* 0x000fe20003fae000 */
[--C-:B------:R-:W-:Y:S01]  /*5370*/  FFMA R168, R168, UR15, -R205.reuse ;  /* 0x0000000fa8a87c23 */ /* 0x100fe200080008cd */
[----:B------:R-:W-:Y:S01]  /*5380*/  FSETP.GEU.AND P2, PT, R162, -126, PT ;  /* 0xc2fc0000a200780b */ /* 0x000fe20003f4e000 */
[----:B------:R-:W-:Y:S01]  /*5390*/  HGMMA.64x256x16.F32.BF16 R24, R152, gdesc[UR4].tnspB, R24, gsb0 ;  /* 0x43e0000498187df0 */ /* 0x000fe20008001818 */
[--C-:B------:R-:W-:Y:S01]  /*53a0*/  FFMA R172, R172, UR15, -R205.reuse ;  /* 0x0000000facac7c23 */ /* 0x100fe200080008cd */
[--C-:B------:R-:W-:Y:S01]  /*53b0*/  FFMA R175, R175, UR15, -R202.reuse ;  /* 0x0000000fafaf7c23 */ /* 0x100fe200080008ca */
[--C-:B------:R-:W-:Y:S01]  /*53c0*/  FFMA R177, R177, UR15, -R205.reuse ;  /* 0x0000000fb1b17c23 */ /* 0x100fe200080008cd */
[--C-:B------:R-:W-:Y:S01]  /*53d0*/  FFMA R176, R176, UR15, -R205.reuse ;  /* 0x0000000fb0b07c23 */ /* 0x100fe200080008cd */
[----:B------:R-:W-:Y:S01]  /*53e0*/  @!P3 FMUL R157, R157, 0.5 ;  /* 0x3f0000009d9db820 */ /* 0x000fe20000400000 */
[----:B------:R-:W-:Y:S01]  /*53f0*/  FFMA R178, R178, UR15, -R202 ;  /* 0x0000000fb2b27c23 */ /* 0x000fe200080008ca */
[--C-:B------:R-:W-:Y:S01]  /*5400*/  FFMA R180, R180, UR15, -R205.reuse ;  /* 0x0000000fb4b47c23 */ /* 0x100fe200080008cd */
[----:B------:R-:W-:Y:S01]  /*5410*/  @!P6 FMUL R160, R160, 0.5 ;  /* 0x3f000000a0a0e820 */ /* 0x000fe20000400000 */
[----:B------:R-:W-:Y:S01]  /*5420*/  FFMA R181, R181, UR15, -R205 ;  /* 0x0000000fb5b57c23 */ /* 0x000fe200080008cd */
[----:B------:R-:W-:Y:S01]  /*5430*/  @!P5 FMUL R161, R161, 0.5 ;  /* 0x3f000000a1a1d820 */ /* 0x000fe20000400000 */
[----:B------:R-:W1:Y:S01]  /*5440*/  MUFU.EX2 R157, R157 ;  /* 0x0000009d009d7308 */ /* 0x000e620000000800 */
[----:B------:R-:W-:Y:S01]  /*5450*/  @!P2 FMUL R162, R162, 0.5 ;  /* 0x3f000000a2a2a820 */ /* 0x000fe20000400000 */
[----:B------:R-:W-:Y:S01]  /*5460*/  FFMA R199, R199, R192, R208 ;  /* 0x000000c0c7c77223 */ /* 0x000fe200000000d0 */
[----:B------:R-:W-:Y:S01]  /*5470*/  FFMA R193, R198, R193, R201 ;  /* 0x000000c1c6c17223 */ /* 0x000fe200000000c9 */
[----:B------:R-:W-:-:S02]  /*5480*/  IADD3 R194, R194, 0x1, RZ ;  /* 0x00000001c2c27810 */ /* 0x000fc40007ffe0ff */
[----:B------:R-:W-:Y:S01]  /*5490*/  FADD R199, R199, R206 ;  /* 0x000000cec7c77221 */ /* 0x000fe20000000000 */
[----:B------:R-:W-:Y:S01]  /*54a0*/  FADD R193, R193, R200 ;  /* 0x000000c8c1c17221 */ /* 0x000fe20000000000 */
[----:B------:R-:W2:Y:S02]  /*54b0*/  MUFU.EX2 R160, R160 ;  /* 0x000000a000a07308 */ /* 0x000ea40000000800 */
[----:B------:R-:W-:Y:S01]  /*54c0*/  FADD R204, R199, R204 ;  /* 0x000000ccc7cc7221 */ /* 0x000fe20000000000 */
[----:B------:R-:W-:-:S03]  /*54d0*/  FADD R158, R193, R158 ;  /* 0x0000009ec19e7221 */ /* 0x000fc60000000000 */
[----:B------:R-:W-:Y:S01]  /*54e0*/  FADD R204, R204, R203 ;  /* 0x000000cbcccc7221 */ /* 0x000fe20000000000 */
[----:B------:R-:W-:Y:S01]  /*54f0*/  FADD R158, R158, R159 ;  /* 0x0000009f9e9e7221 */ /* 0x000fe20000000000 */
[----:B------:R-:W3:Y:S01]  /*5500*/  MUFU.EX2 R161, R161 ;  /* 0x000000a100a17308 */ /* 0x000ee20000000800 */
[----:B-1----:R-:W-:-:S07]  /*5510*/  @!P3 FMUL R157, R157, R157 ;  /* 0x0000009d9d9db220 */ /* 0x002fce0000400000 */
[----:B------:R-:W1:Y:S01]  /*5520*/  MUFU.EX2 R162, R162 ;  /* 0x000000a200a27308 */ /* 0x000e620000000800 */
[----:B--2---:R-:W-:Y:S01]  /*5530*/  @!P6 FMUL R160, R160, R160 ;  /* 0x000000a0a0a0e220 */ /* 0x004fe20000400000 */
[----:B------:R-:W-:Y:S01]  /*5540*/  FSETP.GEU.AND P6, PT, R207, -126, PT ;  /* 0xc2fc0000cf00780b */ /* 0x000fe20003fce000 */
[----:B---3--:R-:W-:Y:S01]  /*5550*/  @!P5 FMUL R161, R161, R161 ;  /* 0x000000a1a1a1d220 */ /* 0x008fe20000400000 */
[----:B------:R-:W-:-:S11]  /*5560*/  FSETP.GEU.AND P5, PT, R167, -126, PT ;  /* 0xc2fc0000a700780b */ /* 0x000fd60003fae000 */
[----:B------:R-:W-:Y:S01]  /*5570*/  @!P6 FMUL R207, R207, 0.5 ;  /* 0x3f000000cfcfe820 */ /* 0x000fe20000400000 */
[----:B-1----:R-:W-:Y:S01]  /*5580*/  @!P2 FMUL R162, R162, R162 ;  /* 0x000000a2a2a2a220 */ /* 0x002fe20000400000 */
[----:B------:R-:W-:Y:S01]  /*5590*/  @!P5 FMUL R167, R167, 0.5 ;  /* 0x3f000000a7a7d820 */ /* 0x000fe20000400000 */
[----:B------:R-:W-:Y:S02]  /*55a0*/  WARPGROUP.DEPBAR.LE gsb0, 0x0 ;  /* 0x00008000000079c5 */ /* 0x000fe40000010000 */
[--C-:B------:R-:W-:Y:S01]  /*55b0*/  FFMA R154, R164, UR15, -R205.reuse ;  /* 0x0000000fa49a7c23 */ /* 0x100fe200080008cd */
[----:B------:R-:W-:Y:S01]  /*55c0*/  FFMA R155, R165, UR15, -R205 ;  /* 0x0000000fa59b7c23 */ /* 0x000fe200080008cd */
[----:B------:R1:W2:Y:S01]  /*55d0*/  MUFU.EX2 R164, R167 ;  /* 0x000000a700a47308 */ /* 0x0002a20000000800 */
[----:B------:R-:W-:Y:S02]  /*55e0*/  IADD3 R152, R156, 0x80, RZ ;  /* 0x000000809c987810 */ /* 0x000fe40007ffe0ff */
[----:B------:R-:W-:-:S02]  /*55f0*/  FSETP.GEU.AND P4, PT, R154, -126, PT ;  /* 0xc2fc00009a00780b */ /* 0x000fc40003f8e000 */
[----:B------:R-:W-:Y:S02]  /*5600*/  FSETP.GEU.AND P3, PT, R155, -126, PT ;  /* 0xc2fc00009b00780b */ /* 0x000fe40003f6e000 */
[----:B------:R-:W-:Y:S01]  /*5610*/  MOV R153, 0x40000040 ;  /* 0x4000004000997802 */ /* 0x000fe20000000f00 */
[----:B------:R-:W3:Y:S01]  /*5620*/  MUFU.EX2 R165, R207 ;  /* 0x000000cf00a57308 */ /* 0x000ee20000000800 */
[----:B------:R-:W-:Y:S01]  /*5630*/  R2UR UR6, R152 ;  /* 0x00000000980672ca */ /* 0x000fe200000e0000 */
[----:B-1----:R-:W-:Y:S01]  /*5640*/  FFMA R167, R169, UR15, -R205 ;  /* 0x0000000fa9a77c23 */ /* 0x002fe200080008cd */
[----:B------:R-:W-:Y:S01]  /*5650*/  R2UR UR7, R153 ;  /* 0x00000000990772ca */ /* 0x000fe200000e0000 */
[--C-:B------:R-:W-:Y:S01]  /*5660*/  FFMA R169, R170, UR15, -R202.reuse ;  /* 0x0000000faaa97c23 */ /* 0x100fe200080008ca */
[----:B------:R-:W-:Y:S01]  /*5670*/  F2FP.BF16.F32.PACK_AB R152, R160, R157 ;  /* 0x0000009da098723e */ /* 0x000fe200000010ff */
[----:B------:R-:W-:Y:S01]  /*5680*/  FFMA R170, R171, UR15, -R202 ;  /* 0x0000000fabaa7c23 */ /* 0x000fe200080008ca */
[----:B------:R-:W-:Y:S01]  /*5690*/  F2FP.BF16.F32.PACK_AB R153, R162, R161 ;  /* 0x000000a1a299723e */ /* 0x000fe200000010ff */
[----:B------:R-:W-:Y:S01]  /*56a0*/  @!P4 FMUL R154, R154, 0.5 ;  /* 0x3f0000009a9ac820 */ /* 0x000fe20000400000 */
[----:B--2---:R-:W-:Y:S01]  /*56b0*/  @!P5 FMUL R164, R164, R164 ;  /* 0x000000a4a4a4d220 */ /* 0x004fe20000400000 */
[----:B------:R-:W-:Y:S01]  /*56c0*/  @!P3 FMUL R155, R155, 0.5 ;  /* 0x3f0000009b9bb820 */ /* 0x000fe20000400000 */
[----:B------:R-:W-:Y:S01]  /*56d0*/  FSETP.GEU.AND P5, PT, R169, -126, PT ;  /* 0xc2fc0000a900780b */ /* 0x000fe20003fae000 */
[----:B------:R-:W1:Y:S01]  /*56e0*/  MUFU.EX2 R166, R154 ;  /* 0x0000009a00a67308 */ /* 0x000e620000000800 */
[----:B------:R-:W-:Y:S01]  /*56f0*/  FSETP.GEU.AND P2, PT, R170, -126, PT ;  /* 0xc2fc0000aa00780b */ /* 0x000fe20003f4e000 */
[----:B------:R-:W-:Y:S01]  /*5700*/  FADD R157, R204, R157 ;  /* 0x0000009dcc9d7221 */ /* 0x000fe20000000000 */
[----:B------:R-:W-:Y:S01]  /*5710*/  FADD R161, R158, R161 ;  /* 0x000000a19ea17221 */ /* 0x000fe20000000000 */
[----:B---3--:R-:W-:Y:S01]  /*5720*/  @!P6 FMUL R165, R165, R165 ;  /* 0x000000a5a5a5e220 */ /* 0x008fe20000400000 */
[----:B------:R-:W-:Y:S01]  /*5730*/  FSETP.GEU.AND P6, PT, R167, -126, PT ;  /* 0xc2fc0000a700780b */ /* 0x000fe20003fce000 */
[----:B------:R-:W-:-:S02]  /*5740*/  FADD R157, R157, R160 ;  /* 0x000000a09d9d7221 */ /* 0x000fc40000000000 */
[----:B------:R2:W3:Y:S01]  /*5750*/  MUFU.EX2 R163, R155 ;  /* 0x0000009b00a37308 */ /* 0x0004e20000000800 */
[----:B------:R-:W-:-:S03]  /*5760*/  FADD R162, R161, R162 ;  /* 0x000000a2a1a27221 */ /* 0x000fc60000000000 */
[----:B------:R-:W-:Y:S02]  /*5770*/  @!P5 FMUL R169, R169, 0.5 ;  /* 0x3f000000a9a9d820 */ /* 0x000fe40000400000 */
[----:B------:R-:W-:Y:S01]  /*5780*/  @!P2 FMUL R170, R170, 0.5 ;  /* 0x3f000000aaaaa820 */ /* 0x000fe20000400000 */
[----:B-1----:R-:W-:Y:S01]  /*5790*/  @!P4 FMUL R166, R166, R166 ;  /* 0x000000a6a6a6c220 */ /* 0x002fe20000400000 */
[----:B--2---:R-:W-:Y:S02]  /*57a0*/  F2FP.BF16.F32.PACK_AB R155, R164, R165 ;  /* 0x000000a5a49b723e */ /* 0x004fe400000010ff */
[----:B------:R-:W-:Y:S01]  /*57b0*/  @!P6 FMUL R167, R167, 0.5 ;  /* 0x3f000000a7a7e820 */ /* 0x000fe20000400000 */
[----:B------:R-:W1:Y:S01]  /*57c0*/  MUFU.EX2 R169, R169 ;  /* 0x000000a900a97308 */ /* 0x000e620000000800 */
[----:B------:R-:W-:Y:S01]  /*57d0*/  FSETP.GEU.AND P4, PT, R172, -126, PT ;  /* 0xc2fc0000ac00780b */ /* 0x000fe20003f8e000 */
[----:B------:R-:W-:Y:S01]  /*57e0*/  FADD R165, R162, R165 ;  /* 0x000000a5a2a57221 */ /* 0x000fe20000000000 */
[----:B---3--:R-:W-:Y:S01]  /*57f0*/  @!P3 FMUL R163, R163, R163 ;  /* 0x000000a3a3a3b220 */ /* 0x008fe20000400000 */
[----:B------:R-:W-:-:S02]  /*5800*/  FSETP.GEU.AND P3, PT, R168, -126, PT ;  /* 0xc2fc0000a800780b */ /* 0x000fc40003f6e000 */
[----:B------:R-:W-:Y:S02]  /*5810*/  FADD R164, R165, R164 ;  /* 0x000000a4a5a47221 */ /* 0x000fe40000000000 */
[----:B------:R-:W2:Y:S01]  /*5820*/  MUFU.EX2 R167, R167 ;  /* 0x000000a700a77308 */ /* 0x000ea20000000800 */
[----:B------:R-:W-:Y:S01]  /*5830*/  F2FP.BF16.F32.PACK_AB R154, R163, R166 ;  /* 0x000000a6a39a723e */ /* 0x000fe200000010ff */
[----:B------:R-:W-:-:S03]  /*5840*/  FADD R166, R157, R166 ;  /* 0x000000a69da67221 */ /* 0x000fc60000000000 */
[----:B------:R-:W-:Y:S01]  /*5850*/  WARPGROUP.ARRIVE ;  /* 0x00000000000079c5 */ /* 0x000fe20000000000 */
[----:B------:R-:W-:Y:S02]  /*5860*/  @!P4 FMUL R172, R172, 0.5 ;  /* 0x3f000000acacc820 */ /* 0x000fe40000400000 */
[----:B------:R-:W3:Y:S01]  /*5870*/  MUFU.EX2 R170, R170 ;  /* 0x000000aa00aa7308 */ /* 0x000ee20000000800 */
[----:B-1----:R-:W-:Y:S01]  /*5880*/  @!P5 FMUL R169, R169, R169 ;  /* 0x000000a9a9a9d220 */ /* 0x002fe20000400000 */
[----:B------:R-:W-:Y:S01]  /*5890*/  FSETP.GEU.AND P5, PT, R175, -126, PT ;  /* 0xc2fc0000af00780b */ /* 0x000fe20003fae000 */
[----:B------:R-:W-:Y:S01]  /*58a0*/  @!P3 FMUL R168, R168, 0.5 ;  /* 0x3f000000a8a8b820 */ /* 0x000fe20000400000 */
[----:B------:R-:W-:Y:S01]  /*58b0*/  HGMMA.64x256x16.F32.BF16 R24, R152, gdesc[UR4].tnspB, R24, gsb0 ;  /* 0x43e0000498187df0 */ /* 0x000fe20008001818 */
[----:B------:R-:W-:-:S03]  /*58c0*/  FADD R163, R166, R163 ;  /* 0x000000a3a6a37221 */ /* 0x000fc60000000000 */
[----:B------:R-:W1:Y:S01]  /*58d0*/  MUFU.EX2 R172, R172 ;  /* 0x000000ac00ac7308 */ /* 0x000e620000000800 */
[----:B--2---:R-:W-:-:S06]  /*58e0*/  @!P6 FMUL R167, R167, R167 ;  /* 0x000000a7a7a7e220 */ /* 0x004fcc0000400000 */
[----:B------:R-:W-:Y:S01]  /*58f0*/  @!P5 FMUL R175, R175, 0.5 ;  /* 0x3f000000afafd820 */ /* 0x000fe20000400000 */
[----:B------:R-:W2:Y:S01]  /*5900*/  MUFU.EX2 R168, R168 ;  /* 0x000000a800a87308 */ /* 0x000ea20000000800 */
[----:B---3--:R-:W-:Y:S01]  /*5910*/  @!P2 FMUL R170, R170, R170 ;  /* 0x000000aaaaaaa220 */ /* 0x008fe20000400000 */
[----:B-1----:R-:W-:Y:S01]  /*5920*/  @!P4 FMUL R172, R172, R172 ;  /* 0x000000acacacc220 */ /* 0x002fe20000400000 */
[----:B------:R-:W-:Y:S01]  /*5930*/  FSETP.GEU.AND P4, PT, R180, -126, PT ;  /* 0xc2fc0000b400780b */ /* 0x000fe20003f8e000 */
[----:B--2---:R-:W-:-:S12]  /*5940*/  @!P3 FMUL R168, R168, R168 ;  /* 0x000000a8a8a8b220 */ /* 0x004fd80000400000 */
[----:B------:R-:W-:Y:S01]  /*5950*/  @!P4 FMUL R180, R180, 0.5 ;  /* 0x3f000000b4b4c820 */ /* 0x000fe20000400000 */
[----:B------:R-:W-:Y:S02]  /*5960*/  WARPGROUP.DEPBAR.LE gsb0, 0x0 ;  /* 0x00008000000079c5 */ /* 0x000fe40000010000 */
[----:B------:R-:W-:Y:S01]  /*5970*/  FFMA R154, R173, UR15, -R205 ;  /* 0x0000000fad9a7c23 */ /* 0x000fe200080008cd */
[----:B------:R-:W-:Y:S01]  /*5980*/  FFMA R155, R174, UR15, -R202 ;  /* 0x0000000fae9b7c23 */ /* 0x000fe200080008ca */
[----:B------:R-:W1:Y:S01]  /*5990*/  MUFU.EX2 R173, R175 ;  /* 0x000000af00ad7308 */ /* 0x000e620000000800 */
[----:B------:R-:W-:Y:S02]  /*59a0*/  IADD3 R152, R156, 0x100, RZ ;  /* 0x000001009c987810 */ /* 0x000fe40007ffe0ff */
[----:B------:R-:W-:Y:S02]  /*59b0*/  FSETP.GEU.AND P3, PT, R154, -126, PT ;  /* 0xc2fc00009a00780b */ /* 0x000fe40003f6e000 */
[----:B------:R-:W-:-:S02]  /*59c0*/  FSETP.GEU.AND P6, PT, R155, -126, PT ;  /* 0xc2fc00009b00780b */ /* 0x000fc40003fce000 */
[----:B------:R-:W-:Y:S02]  /*59d0*/  MOV R153, 0x40000040 ;  /* 0x4000004000997802 */ /* 0x000fe40000000f00 */
[----:B------:R-:W-:Y:S02]  /*59e0*/  R2UR UR6, R152 ;  /* 0x00000000980672ca */ /* 0x000fe400000e0000 */
[----:B------:R-:W-:Y:S02]  /*59f0*/  R2UR UR7, R153 ;  /* 0x00000000990772ca */ /* 0x000fe400000e0000 */
[----:B------:R-:W-:Y:S01]  /*5a00*/  F2FP.BF16.F32.PACK_AB R152, R167, R168 ;  /* 0x000000a8a798723e */ /* 0x000fe200000010ff */
[----:B------:R-:W-:Y:S01]  /*5a10*/  FADD R168, R163, R168 ;  /* 0x000000a8a3a87221 */ /* 0x000fe20000000000 */
[----:B------:R-:W-:Y:S01]  /*5a20*/  F2FP.BF16.F32.PACK_AB R153, R170, R169 ;  /* 0x000000a9aa99723e */ /* 0x000fe200000010ff */
[----:B------:R-:W-:Y:S01]  /*5a30*/  @!P3 FMUL R154, R154, 0.5 ;  /* 0x3f0000009a9ab820 */ /* 0x000fe20000400000 */
[----:B-1----:R-:W-:Y:S01]  /*5a40*/  @!P5 FMUL R173, R173, R173 ;  /* 0x000000adadadd220 */ /* 0x002fe20000400000 */
[----:B------:R-:W-:Y:S01]  /*5a50*/  @!P6 FMUL R155, R155, 0.5 ;  /* 0x3f0000009b9be820 */ /* 0x000fe20000400000 */
[----:B------:R-:W-:Y:S01]  /*5a60*/  FSETP.GEU.AND P5, PT, R178, -126, PT ;  /* 0xc2fc0000b200780b */ /* 0x000fe20003fae000 */
[----:B------:R-:W1:Y:S01]  /*5a70*/  MUFU.EX2 R171, R154 ;  /* 0x0000009a00ab7308 */ /* 0x000e620000000800 */
[----:B------:R-:W-:Y:S01]  /*5a80*/  FADD R169, R164, R169 ;  /* 0x000000a9a4a97221 */ /* 0x000fe20000000000 */
[----:B------:R-:W-:-:S03]  /*5a90*/  FADD R167, R168, R167 ;  /* 0x000000a7a8a77221 */ /* 0x000fc60000000000 */
[----:B------:R-:W-:-:S03]  /*5aa0*/  FADD R169, R169, R170 ;  /* 0x000000aaa9a97221 */ /* 0x000fc60000000000 */
[----:B------:R-:W2:Y:S04]  /*5ab0*/  MUFU.EX2 R174, R155 ;  /* 0x0000009b00ae7308 */ /* 0x000ea80000000800 */
[----:B------:R-:W-:-:S04]  /*5ac0*/  @!P5 FMUL R178, R178, 0.5 ;  /* 0x3f000000b2b2d820 */ /* 0x000fc80000400000 */
[----:B------:R-:W3:Y:S01]  /*5ad0*/  MUFU.EX2 R207, R178 ;  /* 0x000000b200cf7308 */ /* 0x000ee20000000800 */
[----:B-1----:R-:W-:Y:S01]  /*5ae0*/  @!P3 FMUL R171, R171, R171 ;  /* 0x000000abababb220 */ /* 0x002fe20000400000 */
[----:B------:R-:W-:-:S04]  /*5af0*/  FSETP.GEU.AND P3, PT, R176, -126, PT ;  /* 0xc2fc0000b000780b */ /* 0x000fc80003f6e000 */
[----:B------:R-:W-:Y:S01]  /*5b00*/  F2FP.BF16.F32.PACK_AB R154, R171, R172 ;  /* 0x000000acab9a723e */ /* 0x000fe200000010ff */
[----:B------:R-:W-:Y:S01]  /*5b10*/  FADD R172, R167, R172 ;  /* 0x000000aca7ac7221 */ /* 0x000fe20000000000 */
[----:B--2---:R-:W-:Y:S01]  /*5b20*/  @!P6 FMUL R174, R174, R174 ;  /* 0x000000aeaeaee220 */ /* 0x004fe20000400000 */
[----:B------:R-:W-:Y:S02]  /*5b30*/  FSETP.GEU.AND P6, PT, R177, -126, PT ;  /* 0xc2fc0000b100780b */ /* 0x000fe40003fce000 */
[----:B------:R-:W-:Y:S02]  /*5b40*/  FADD R172, R172, R171 ;  /* 0x000000abacac7221 */ /* 0x000fe40000000000 */
[----:B------:R-:W-:Y:S02]  /*5b50*/  F2FP.BF16.F32.PACK_AB R155, R173, R174 ;  /* 0x000000aead9b723e */ /* 0x000fe400000010ff */
[----:B------:R-:W-:Y:S01]  /*5b60*/  @!P3 FMUL R176, R176, 0.5 ;  /* 0x3f000000b0b0b820 */ /* 0x000fe20000400000 */
[----:B------:R-:W-:Y:S01]  /*5b70*/  FADD R174, R169, R174 ;  /* 0x000000aea9ae7221 */ /* 0x000fe20000000000 */
[----:B---3--:R-:W-:Y:S01]  /*5b80*/  @!P5 FMUL R207, R207, R207 ;  /* 0x000000cfcfcfd220 */ /* 0x008fe20000400000 */
[----:B------:R-:W-:Y:S01]  /*5b90*/  WARPGROUP.ARRIVE ;  /* 0x00000000000079c5 */ /* 0x000fe20000000000 */
[----:B------:R-:W1:Y:S01]  /*5ba0*/  MUFU.EX2 R175, R176 ;  /* 0x000000b000af7308 */ /* 0x000e620000000800 */
[----:B------:R-:W-:-:S02]  /*5bb0*/  FADD R174, R174, R173 ;  /* 0x000000adaeae7221 */ /* 0x000fc40000000000 */
[----:B------:R-:W-:Y:S02]  /*5bc0*/  @!P6 FMUL R177, R177, 0.5 ;  /* 0x3f000000b1b1e820 */ /* 0x000fe40000400000 */
[----:B------:R-:W-:Y:S01]  /*5bd0*/  HGMMA.64x256x16.F32.BF16 R24, R152, gdesc[UR4].tnspB, R24, gsb0 ;  /* 0x43e0000498187df0 */ /* 0x000fe20008001818 */
[----:B------:R-:W-:-:S03]  /*5be0*/  FADD R174, R174, R207 ;  /* 0x000000cfaeae7221 */ /* 0x000fc60000000000 */
[----:B------:R-:W2:Y:S01]  /*5bf0*/  MUFU.EX2 R177, R177 ;  /* 0x000000b100b17308 */ /* 0x000ea20000000800 */
[----:B-1----:R-:W-:Y:S01]  /*5c00*/  @!P3 FMUL R175, R175, R175 ;  /* 0x000000afafafb220 */ /* 0x002fe20000400000 */
[----:B------:R-:W-:-:S03]  /*5c10*/  FSETP.GEU.AND P3, PT, R181, -126, PT ;  /* 0xc2fc0000b500780b */ /* 0x000fc60003f6e000 */
[----:B------:R-:W-:Y:S01]  /*5c20*/  FADD R172, R172, R175 ;  /* 0x000000afacac7221 */ /* 0x000fe20000000000 */
[----:B--2---:R-:W-:-:S09]  /*5c30*/  @!P6 FMUL R177, R177, R177 ;  /* 0x000000b1b1b1e220 */ /* 0x004fd20000400000 */
[----:B------:R-:W-:Y:S01]  /*5c40*/  @!P3 FMUL R181, R181, 0.5 ;  /* 0x3f000000b5b5b820 */ /* 0x000fe20000400000 */
[----:B------:R-:W-:-:S03]  /*5c50*/  FADD R172, R172, R177 ;  /* 0x000000b1acac7221 */ /* 0x000fc60000000000 */
[----:B------:R-:W1:Y:S02]  /*5c60*/  MUFU.EX2 R176, R181 ;  /* 0x000000b500b07308 */ /* 0x000e640000000800 */
[----:B-1----:R-:W-:Y:S01]  /*5c70*/  @!P3 FMUL R176, R176, R176 ;  /* 0x000000b0b0b0b220 */ /* 0x002fe20000400000 */
[----:B------:R-:W-:Y:S02]  /*5c80*/  WARPGROUP.DEPBAR.LE gsb0, 0x0 ;  /* 0x00008000000079c5 */ /* 0x000fe40000010000 */
[--C-:B------:R-:W-:Y:S01]  /*5c90*/  FFMA R152, R179, UR15, -R202.reuse ;  /* 0x0000000fb3987c23 */ /* 0x100fe200080008ca */
[--C-:B------:R-:W-:Y:S01]  /*5ca0*/  FFMA R154, R182, UR15, -R202.reuse ;  /* 0x0000000fb69a7c23 */ /* 0x100fe200080008ca */
[----:B------:R-:W-:Y:S01]  /*5cb0*/  FFMA R202, R183, UR15, -R202 ;  /* 0x0000000fb7ca7c23 */ /* 0x000fe200080008ca */
[----:B------:R-:W1:Y:S01]  /*5cc0*/  MUFU.EX2 R179, R180 ;  /* 0x000000b400b37308 */ /* 0x000e620000000800 */
[----:B------:R-:W-:Y:S02]  /*5cd0*/  MOV R153, 0x40000040 ;  /* 0x4000004000997802 */ /* 0x000fe40000000f00 */
[----:B------:R-:W-:-:S02]  /*5ce0*/  FSETP.GEU.AND P2, PT, R152, -126, PT ;  /* 0xc2fc00009800780b */ /* 0x000fc40003f4e000 */
[----:B------:R-:W-:Y:S02]  /*5cf0*/  FSETP.GEU.AND P6, PT, R154, -126, PT ;  /* 0xc2fc00009a00780b */ /* 0x000fe40003fce000 */
[----:B------:R-:W-:Y:S02]  /*5d00*/  FSETP.GEU.AND P5, PT, R202, -126, PT ;  /* 0xc2fc0000ca00780b */ /* 0x000fe40003fae000 */
[----:B------:R-:W-:-:S07]  /*5d10*/  R2UR UR7, R153 ;  /* 0x00000000990772ca */ /* 0x000fce00000e0000 */
[----:B------:R-:W-:Y:S01]  /*5d20*/  @!P2 FMUL R152, R152, 0.5 ;  /* 0x3f0000009898a820 */ /* 0x000fe20000400000 */
[----:B-1----:R-:W-:Y:S01]  /*5d30*/  @!P4 FMUL R179, R179, R179 ;  /* 0x000000b3b3b3c220 */ /* 0x002fe20000400000 */
[----:B------:R-:W-:Y:S02]  /*5d40*/  @!P6 FMUL R154, R154, 0.5 ;  /* 0x3f0000009a9ae820 */ /* 0x000fe40000400000 */
[----:B------:R-:W-:Y:S01]  /*5d50*/  @!P5 FMUL R202, R202, 0.5 ;  /* 0x3f000000cacad820 */ /* 0x000fe20000400000 */
[----:B------:R1:W2:Y:S01]  /*5d60*/  MUFU.EX2 R182, R152 ;  /* 0x0000009800b67308 */ /* 0x0002a20000000800 */
[----:B------:R-:W-:-:S04]  /*5d70*/  FADD R172, R172, R179 ;  /* 0x000000b3acac7221 */ /* 0x000fc80000000000 */
[----:B------:R-:W-:-:S03]  /*5d80*/  FADD R192, R172, R176 ;  /* 0x000000b0acc07221 */ /* 0x000fc60000000000 */
[----:B------:R3:W4:Y:S01]  /*5d90*/  MUFU.EX2 R183, R154 ;  /* 0x0000009a00b77308 */ /* 0x0007220000000800 */
[----:B-1----:R-:W-:-:S04]  /*5da0*/  IADD3 R152, R156, 0x180, RZ ;  /* 0x000001809c987810 */ /* 0x002fc80007ffe0ff */
[----:B------:R-:W-:Y:S02]  /*5db0*/  R2UR UR6, R152 ;  /* 0x00000000980672ca */ /* 0x000fe400000e0000 */
[----:B------:R-:W-:Y:S01]  /*5dc0*/  F2FP.BF16.F32.PACK_AB R152, R177, R175 ;  /* 0x000000afb198723e */ /* 0x000fe200000010ff */
[----:B------:R-:W1:Y:S01]  /*5dd0*/  MUFU.EX2 R178, R202 ;  /* 0x000000ca00b27308 */ /* 0x000e620000000800 */
[----:B--2---:R-:W-:Y:S01]  /*5de0*/  @!P2 FMUL R182, R182, R182 ;  /* 0x000000b6b6b6a220 */ /* 0x004fe20000400000 */
[----:B---3--:R-:W-:Y:S02]  /*5df0*/  F2FP.BF16.F32.PACK_AB R154, R176, R179 ;  /* 0x000000b3b09a723e */ /* 0x008fe400000010ff */
[----:B------:R-:W-:Y:S01]  /*5e00*/  ISETP.NE.AND P2, PT, R194, 0x4, PT ;  /* 0x00000004c200780c */ /* 0x000fe20003f45270 */
[----:B------:R-:W-:Y:S01]  /*5e10*/  FADD R174, R174, R182 ;  /* 0x000000b6aeae7221 */ /* 0x000fe20000000000 */
[----:B------:R-:W-:Y:S02]  /*5e20*/  F2FP.BF16.F32.PACK_AB R153, R182, R207 ;  /* 0x000000cfb699723e */ /* 0x000fe400000010ff */
[----:B------:R-:W-:Y:S01]  /*5e30*/  SEL R194, R194, RZ, P2 ;  /* 0x000000ffc2c27207 */ /* 0x000fe20001000000 */
[----:B----4-:R-:W-:-:S04]  /*5e40*/  @!P6 FMUL R183, R183, R183 ;  /* 0x000000b7b7b7e220 */ /* 0x010fc80000400000 */
[----:B------:R-:W-:Y:S01]  /*5e50*/  FADD R174, R174, R183 ;  /* 0x000000b7aeae7221 */ /* 0x000fe20000000000 */
[----:B-1----:R-:W-:-:S04]  /*5e60*/  @!P5 FMUL R178, R178, R178 ;  /* 0x000000b2b2b2d220 */ /* 0x002fc80000400000 */
[----:B------:R-:W-:Y:S01]  /*5e70*/  FADD R193, R174, R178 ;  /* 0x000000b2aec17221 */ /* 0x000fe20000000000 */
[----:B------:R-:W-:-:S04]  /*5e80*/  F2FP.BF16.F32.PACK_AB R155, R178, R183 ;  /* 0x000000b7b29b723e */ /* 0x000fc800000010ff */
[----:B------:R-:W-:-:S06]  /*5e90*/  WARPGROUP.ARRIVE ;  /* 0x00000000000079c5 */ /* 0x000fcc0000000000 */
[----:B------:R-:W-:Y:S03]  /*5ea0*/  HGMMA.64x256x16.F32.BF16 R24, R152, gdesc[UR4].tnspB, R24, gsb0 ;  /* 0x43e0000498187df0 */ /* 0x000fe60008001818 */
[----:B------:R-:W-:Y:S02]  /*5eb0*/  WARPGROUP.DEPBAR.LE gsb0, 0x0 ;  /* 0x00008000000079c5 */ /* 0x000fe40000010000 */
[----:B------:R-:W-:-:S04]  /*5ec0*/  LEA R152, R194, R19, 0x3 ;  /* 0x00000013c2987211 */ /* 0x000fc800078e18ff */
[----:B------:R-:W-:-:S04]  /*5ed0*/  PRMT R152, RZ, 0x654, R152 ;  /* 0x00000654ff987816 */ /* 0x000fc80000000098 */
[----:B------:R1:W-:Y:S01]  /*5ee0*/  SYNCS.ARRIVE.TRANS64.RED.A1T0 RZ, [R152+URZ], RZ ;  /* 0x000000ff98ff79a7 */ /* 0x0003e2000810043f */
[----:B------:R-:W-:Y:S05]  /*5ef0*/  @P1 BRA `(.L_x_32) ;  /* 0x0000000000e41947 */ /* 0x000fea0003800000 */
[----:B------:R-:W-:Y:S01]  /*5f00*/  ISETP.LT.OR P1, PT, R196, 0x1, !P0 ;  /* 0x00000001c400780c */ /* 0x000fe20004721670 */
[----:B------:R-:W-:-:S12]  /*5f10*/  BSSY B0, `(.L_x_33) ;  /* 0x0000036000007945 */ /* 0x000fd80003800000 */
[----:B------:R-:W-:Y:S05]  /*5f20*/  @P1 BRA `(.L_x_34) ;  /* 0x0000000000d01947 */ /* 0x000fea0003800000 */
[----:B-1----:R-:W-:Y:S02]  /*5f30*/  LEA R152, R5, R16, 0x3 ;  /* 0x0000001005987211 */ /* 0x002fe400078e18ff */
[----:B------:R-:W-:Y:S02]  /*5f40*/  SHF.L.U32 R153, R0, 0x1f, RZ ;  /* 0x0000001f00997819 */ /* 0x000fe400000006ff */
[----:B------:R-:W-:Y:S02]  /*5f50*/  ISETP.NE.AND P2, PT, R17, RZ, PT ;  /* 0x000000ff1100720c */ /* 0x000fe40003f45270 */
[----:B------:R-:W1:Y:S02]  /*5f60*/  SYNCS.PHASECHK.TRANS64.TRYWAIT P1, [R152+URZ+0x28020], R153 ;  /* 0x02802099980075a7 */ /* 0x000e64000802017f */
[----:B-1----:R-:W-:Y:S09]  /*5f70*/  @!P1 BRA `(.L_x_35) ;  /* 0x0000003000b09947 */ /* 0x002ff20003800000 */
.L_x_82:
[----:B------:R-:W-:Y:S05]  /*5f80*/  @P2 BRA `(.L_x_36) ;  /* 0x0000000000142947 */ /* 0x000fea0003800000 */
[----:B------:R-:W-:Y:S02]  /*5f90*/  LOP3.LUT P1, RZ, R18, 0x1f, RZ, 0xc0, !PT ;  /* 0x0000001f12ff7812 */ /* 0x000fe4000782c0ff */
[----:B-1----:R-:W-:-:S04]  /*5fa0*/  MOV R153, 0x8000 ;  /* 0x0000800000997802 */ /* 0x002fc80000000f00 */
[----:B------:R2:W-:Y:S07]  /*5fb0*/  SYNCS.ARRIVE.TRANS64 RZ, [R152+URZ+0x28000], R153 ;  /* 0x0280009998ff79a7 */ /* 0x0005ee000800003f */
[----:B------:R-:W-:Y:S05]  /*5fc0*/  @!P1 BRA `(.L_x_36) ;  /* 0x0000000000049947 */ /* 0x000fea0003800000 */
[----:B------:R-:W-:Y:S01]  /*5fd0*/  BPT.TRAP 0x1 ;  /* 0x000000040000795c */ /* 0x000fe20000300000 */
.L_x_36:
        /* <DEDUP_REMOVED lines=17> */
[----:B------:R-:W-:Y:S01]  /*60f0*/  UIADD3 UR33, UR33, 0x28000, URZ ;  /* 0x0002800021217890 */ /* 0x000fe2000fffe03f */
[----:B------:R-:W-:Y:S01]  /*6100*/  IADD3 R2, R2, 0x1, RZ ;  /* 0x0000000102027810 */ /* 0x000fe20007ffe0ff */
[----:B------:R-:W-:Y:S01]  /*6110*/  UIADD3 UR32, UR8, 0x8000, URZ ;  /* 0x0000800008207890 */ /* 0x000fe2000fffe03f */
[----:B------:R-:W-:Y:S01]  /*6120*/  ISETP.NE.AND P1, PT, R5, 0x4, PT ;  /* 0x000000040500780c */ /* 0x000fe20003f25270 */
[----:B------:R-:W-:-:S02]  /*6130*/  UIADD3 UR24, UR8, 0xa000, URZ ;  /* 0x0000a00008187890 */ /* 0x000fc4000fffe03f */
        /* <DEDUP_REMOVED lines=18> */
[----:B--2---:R-:W-:-:S03]  /*6260*/  NOP ;  /* 0x0000000000007918 */ /* 0x004fc60000000000 */
.L_x_34:
[----:B------:R-:W-:Y:S05]  /*6270*/  BSYNC B0 ;  /* 0x0000000000007941 */ /* 0x000fea0003800000 */
.L_x_33:
[----:B------:R-:W-:-:S07]  /*6280*/  IADD3 R196, R196, -0x1, RZ ;  /* 0xffffffffc4c47810 */ /* 0x000fce0007ffe0ff */
.L_x_32:
[----:B------:R-:W-:Y:S02]  /*6290*/  ISETP.GT.AND P3, PT, R195, 0x2, PT ;  /* 0x00000002c300780c */ /* 0x000fe40003f64270 */
[----:B------:R-:W-:Y:S02]  /*62a0*/  IADD3 R197, R197, 0x1, RZ ;  /* 0x00000001c5c57810 */ /* 0x000fe40007ffe0ff */
[----:B------:R-:W-:Y:S02]  /*62b0*/  IADD3 R194, R194, 0x1, RZ ;  /* 0x00000001c2c27810 */ /* 0x000fe40007ffe0ff */
[----:B------:R-:W-:Y:S02]  /*62c0*/  ISETP.NE.AND P1, PT, R197, 0x4, PT ;  /* 0x00000004c500780c */ /* 0x000fe40003f25270 */
[----:B------:R-:W-:Y:S02]  /*62d0*/  ISETP.NE.AND P2, PT, R194, 0x4, PT ;  /* 0x00000004c200780c */ /* 0x000fe40003f45270 */
[----:B-1----:R-:W-:-:S02]  /*62e0*/  SEL R152, RZ, 0x1, P1 ;  /* 0x00000001ff987807 */ /* 0x002fc40000800000 */
[----:B------:R-:W-:Y:S02]  /*62f0*/  IADD3 R195, R195, -0x1, RZ ;  /* 0xffffffffc3c37810 */ /* 0x000fe40007ffe0ff */
[----:B------:R-:W-:Y:S02]  /*6300*/  LOP3.LUT R7, R7, R152, RZ, 0x3c, !PT ;  /* 0x0000009807077212 */ /* 0x000fe400078e3cff */
[----:B------:R-:W-:Y:S02]  /*6310*/  MOV R201, R6 ;  /* 0x0000000600c97202 */ /* 0x000fe40000000f00 */
[----:B------:R-:W-:Y:S02]  /*6320*/  MOV R199, R3 ;  /* 0x0000000300c77202 */ /* 0x000fe40000000f00 */
[----:B------:R-:W-:Y:S02]  /*6330*/  SEL R197, R197, RZ, P1 ;  /* 0x000000ffc5c57207 */ /* 0x000fe40000800000 */
[----:B------:R-:W-:Y:S01]  /*6340*/  SEL R194, R194, RZ, P2 ;  /* 0x000000ffc2c27207 */ /* 0x000fe20001000000 */
[----:B------:R-:W-:Y:S06]  /*6350*/  @P3 BRA `(.L_x_37) ;  /* 0xffffffd000e43947 */ /* 0x000fec000383ffff */
.L_x_24:
[----:B------:R-:W-:Y:S05]  /*6360*/  WARPSYNC.ALL ;  /* 0x0000000000007948 */ /* 0x000fea0003800000 */
[----:B------:R-:W2:Y:S01]  /*6370*/  SHFL.BFLY PT, R5, R192, 0x1, 0x1f ;  /* 0x0c201f00c0057f89 */ /* 0x000ea200000e0000 */
[----:B------:R-:W-:Y:S01]  /*6380*/  BSSY B0, `(.L_x_38) ;  /* 0x0000022000007945 */ /* 0x000fe20003800000 */
[----:B------:R-:W-:Y:S02]  /*6390*/  MOV R7, 0x7f800000 ;  /* 0x7f80000000077802 */ /* 0x000fe40000000f00 */
[----:B------:R-:W3:Y:S01]  /*63a0*/  SHFL.BFLY PT, R0, R193, 0x1, 0x1f ;  /* 0x0c201f00c1007f89 */ /* 0x000ee200000e0000 */
[----:B------:R-:W-:-:S02]  /*63b0*/  MOV R153, 0x3f800000 ;  /* 0x3f80000000997802 */ /* 0x000fc40000000f00 */
[----:B------:R-:W-:Y:S01]  /*63c0*/  MOV R19, 0x7f800000 ;  /* 0x7f80000000137802 */ /* 0x000fe20000000f00 */
[----:B--2---:R-:W-:Y:S01]  /*63d0*/  FADD R5, R5, R192 ;  /* 0x000000c005057221 */ /* 0x004fe20000000000 */
[----:B---3--:R-:W-:-:S04]  /*63e0*/  FADD R157, R0, R193 ;  /* 0x000000c1009d7221 */ /* 0x008fc80000000000 */
[----:B------:R-:W2:Y:S01]  /*63f0*/  SHFL.BFLY PT, R2, R5, 0x2, 0x1f ;  /* 0x0c401f0005027f89 */ /* 0x000ea200000e0000 */
[----:B------:R-:W-:-:S03]  /*6400*/  MOV R0, 0x3f800000 ;  /* 0x3f80000000007802 */ /* 0x000fc60000000f00 */
[----:B------:R-:W1:Y:S01]  /*6410*/  SHFL.BFLY PT, R158, R157, 0x2, 0x1f ;  /* 0x0c401f009d9e7f89 */ /* 0x000e6200000e0000 */
[C---:B--2---:R-:W-:Y:S01]  /*6420*/  FSETP.NE.AND P0, PT, R5.reuse, -R2, PT ;  /* 0x800000020500720b */ /* 0x044fe20003f05000 */
[----:B------:R-:W-:Y:S01]  /*6430*/  FADD R2, R5, R2 ;  /* 0x0000000205027221 */ /* 0x000fe20000000000 */
[----:B-1----:R-:W-:-:S11]  /*6440*/  FADD R152, R157, R158 ;  /* 0x0000009e9d987221 */ /* 0x002fd60000000000 */
[----:B------:R-:W-:Y:S05]  /*6450*/  @!P0 BRA `(.L_x_39) ;  /* 0x0000000000508947 */ /* 0x000fea0003800000 */
[----:B------:R-:W-:Y:S01]  /*6460*/  IADD3 R0, R2, 0x1800000, RZ ;  /* 0x0180000002007810 */ /* 0x000fe20007ffe0ff */
[----:B------:R-:W-:Y:S03]  /*6470*/  BSSY B1, `(.L_x_40) ;  /* 0x000000b000017945 */ /* 0x000fe60003800000 */
[----:B------:R-:W-:-:S04]  /*6480*/  LOP3.LUT R0, R0, 0x7f800000, RZ, 0xc0, !PT ;  /* 0x7f80000000007812 */ /* 0x000fc800078ec0ff */
[----:B------:R-:W-:-:S13]  /*6490*/  ISETP.GT.U32.AND P0, PT, R0, 0x1ffffff, PT ;  /* 0x01ffffff0000780c */ /* 0x000fda0003f04070 */
[----:B------:R-:W-:Y:S05]  /*64a0*/  @P0 BRA `(.L_x_41) ;  /* 0x00000000000c0947 */ /* 0x000fea0003800000 */
[----:B------:R-:W-:-:S07]  /*64b0*/  MOV R4, 0x64d0 ;  /* 0x000064d000047802 */ /* 0x000fce0000000f00 */
[----:B------:R-:W-:Y:S05]  /*64c0*/  CALL.REL.NOINC `($__internal_0_$__cuda_sm20_rcp_rn_f32_slowpath) ;  /* 0x0000002c00707944 */ /* 0x000fea0003c00000 */
[----:B------:R-:W-:Y:S05]  /*64d0*/  BRA `(.L_x_42) ;  /* 0x0000000000107947 */ /* 0x000fea0003800000 */
.L_x_41:
[----:B------:R-:W1:Y:S02]  /*64e0*/  MUFU.RCP R5, R2 ;  /* 0x0000000200057308 */ /* 0x000e640000001000 */
[----:B-1----:R-:W-:-:S04]  /*64f0*/  FFMA R0, R2, R5, -1 ;  /* 0xbf80000002007423 */ /* 0x002fc80000000005 */
[----:B------:R-:W-:-:S04]  /*6500*/  FADD.FTZ R0, -R0, -RZ ;  /* 0x800000ff00007221 */ /* 0x000fc80000010100 */
[----:B------:R-:W-:-:S07]  /*6510*/  FFMA R0, R5, R0, R5 ;  /* 0x0000000005007223 */ /* 0x000fce0000000005 */
.L_x_42:
[----:B------:R-:W-:Y:S05]  /*6520*/  BSYNC B1 ;  /* 0x0000000000017941 */ /* 0x000fea0003800000 */
.L_x_40:
[----:B------:R-:W-:Y:S01]  /*6530*/  FSETP.GEU.AND P0, PT, |R2|, 1.175494350822287508e-38, PT ;  /* 0x008000000200780b */ /* 0x000fe20003f0e200 */
[----:B------:R-:W-:-:S12]  /*6540*/  ULDC UR6, c[0x0][0x600] ;  /* 0x0001800000067ab9 */ /* 0x000fd80000000800 */
[----:B------:R-:W-:-:S04]  /*6550*/  @!P0 FMUL R2, R2, 16777216 ;  /* 0x4b80000002028820 */ /* 0x000fc80000400000 */
[----:B------:R-:W1:Y:S02]  /*6560*/  MUFU.LG2 R4, R2 ;  /* 0x0000000200047308 */ /* 0x000e640000000c00 */
[----:B-1----:R-:W-:-:S04]  /*6570*/  @!P0 FADD R4, R4, -24 ;  /* 0xc1c0000004048421 */ /* 0x002fc80000000000 */
[----:B------:R-:W-:-:S04]  /*6580*/  FMUL R19, R4, 0.69314718246459960938 ;  /* 0x3f31721804137820 */ /* 0x000fc80000400000 */
[----:B------:R-:W-:-:S07]  /*6590*/  FFMA R19, R6, UR6, R19 ;  /* 0x0000000606137c23 */ /* 0x000fce0008000013 */
.L_x_39:
[----:B------:R-:W-:Y:S05]  /*65a0*/  BSYNC B0 ;  /* 0x0000000000007941 */ /* 0x000fea0003800000 */
.L_x_38:
[----:B------:R-:W-:Y:S01]  /*65b0*/  FSETP.NE.AND P0, PT, R157, -R158, PT ;  /* 0x8000009e9d00720b */ /* 0x000fe20003f05000 */
[----:B------:R-:W-:Y:S01]  /*65c0*/  ULDC UR4, c[0x0][0x608] ;  /* 0x0001820000047ab9 */ /* 0x000fe20000000800 */
[----:B------:R-:W-:Y:S01]  /*65d0*/  BSSY B0, `(.L_x_43) ;  /* 0x0000059000007945 */ /* 0x000fe20003800000 */
[----:B------:R-:W-:-:S04]  /*65e0*/  FMUL R0, R0, UR4 ;  /* 0x0000000400007c20 */ /* 0x000fc80008400000 */
        /* <DEDUP_REMOVED lines=64> */
[----:B------:R-:W-:Y:S06]  /*69f0*/  @!P0 BRA `(.L_x_44) ;  /* 0x0000000000588947 */ /* 0x000fec0003800000 */
[----:B------:R-:W-:Y:S01]  /*6a00*/  IADD3 R0, R152, 0x1800000, RZ ;  /* 0x0180000098007810 */ /* 0x000fe20007ffe0ff */
[----:B------:R-:W-:Y:S03]  /*6a10*/  BSSY B1, `(.L_x_45) ;  /* 0x000000d000017945 */ /* 0x000fe60003800000 */
[----:B------:R-:W-:-:S04]  /*6a20*/  LOP3.LUT R0, R0, 0x7f800000, RZ, 0xc0, !PT ;  /* 0x7f80000000007812 */ /* 0x000fc800078ec0ff */
[----:B------:R-:W-:-:S13]  /*6a30*/  ISETP.GT.U32.AND P0, PT, R0, 0x1ffffff, PT ;  /* 0x01ffffff0000780c */ /* 0x000fda0003f04070 */
[----:B------:R-:W-:Y:S05]  /*6a40*/  @P0 BRA `(.L_x_46) ;  /* 0x0000000000140947 */ /* 0x000fea0003800000 */
[----:B------:R-:W-:Y:S02]  /*6a50*/  MOV R2, R152 ;  /* 0x0000009800027202 */ /* 0x000fe40000000f00 */
[----:B------:R-:W-:-:S07]  /*6a60*/  MOV R4, 0x6a80 ;  /* 0x00006a8000047802 */ /* 0x000fce0000000f00 */
[----:B------:R-:W-:Y:S05]  /*6a70*/  CALL.REL.NOINC `($__internal_0_$__cuda_sm20_rcp_rn_f32_slowpath) ;  /* 0x0000002800047944 */ /* 0x000fea0003c00000 */
[----:B------:R-:W-:Y:S01]  /*6a80*/  MOV R153, R0 ;  /* 0x0000000000997202 */ /* 0x000fe20000000f00 */
[----:B------:R-:W-:Y:S06]  /*6a90*/  BRA `(.L_x_47) ;  /* 0x0000000000107947 */ /* 0x000fec0003800000 */
.L_x_46:
[----:B------:R-:W1:Y:S02]  /*6aa0*/  MUFU.RCP R153, R152 ;  /* 0x0000009800997308 */ /* 0x000e640000001000 */
[----:B-1----:R-:W-:-:S04]  /*6ab0*/  FFMA R0, R152, R153, -1 ;  /* 0xbf80000098007423 */ /* 0x002fc80000000099 */
[----:B------:R-:W-:-:S04]  /*6ac0*/  FADD.FTZ R0, -R0, -RZ ;  /* 0x800000ff00007221 */ /* 0x000fc80000010100 */
[----:B------:R-:W-:-:S07]  /*6ad0*/  FFMA R153, R153, R0, R153 ;  /* 0x0000000099997223 */ /* 0x000fce0000000099 */
.L_x_47:
[----:B------:R-:W-:Y:S05]  /*6ae0*/  BSYNC B1 ;  /* 0x0000000000017941 */ /* 0x000fea0003800000 */
.L_x_45:
[----:B------:R-:W-:Y:S01]  /*6af0*/  FSETP.GEU.AND P0, PT, |R152|, 1.175494350822287508e-38, PT ;  /* 0x008000009800780b */ /* 0x000fe20003f0e200 */
[----:B------:R-:W-:-:S12]  /*6b00*/  ULDC UR4, c[0x0][0x600] ;  /* 0x0001800000047ab9 */ /* 0x000fd80000000800 */
[----:B------:R-:W-:-:S04]  /*6b10*/  @!P0 FMUL R152, R152, 16777216 ;  /* 0x4b80000098988820 */ /* 0x000fc80000400000 */
[----:B------:R-:W1:Y:S02]  /*6b20*/  MUFU.LG2 R0, R152 ;  /* 0x0000009800007308 */ /* 0x000e640000000c00 */
[----:B-1----:R-:W-:-:S04]  /*6b30*/  @!P0 FADD R0, R0, -24 ;  /* 0xc1c0000000008421 */ /* 0x002fc80000000000 */
[----:B------:R-:W-:-:S04]  /*6b40*/  FMUL R0, R0, 0.69314718246459960938 ;  /* 0x3f31721800007820 */ /* 0x000fc80000400000 */
[----:B------:R-:W-:-:S07]  /*6b50*/  FFMA R7, R3, UR4, R0 ;  /* 0x0000000403077c23 */ /* 0x000fce0008000000 */
.L_x_44:
[----:B------:R-:W-:Y:S05]  /*6b60*/  BSYNC B0 ;  /* 0x0000000000007941 */ /* 0x000fea0003800000 */
.L_x_43:
[C---:B------:R-:W-:Y:S01]  /*6b70*/  LOP3.LUT P0, RZ, R18.reuse, 0x3, RZ, 0xc0, !PT ;  /* 0x0000000312ff7812 */ /* 0x040fe2000780c0ff */
[----:B------:R-:W-:Y:S01]  /*6b80*/  ULDC UR4, c[0x0][0x608] ;  /* 0x0001820000047ab9 */ /* 0x000fe20000000800 */
[----:B------:R-:W-:Y:S01]  /*6b90*/  LOP3.LUT R0, R18, 0x60, RZ, 0xc0, !PT ;  /* 0x0000006012007812 */ /* 0x000fe200078ec0ff */
[----:B------:R-:W-:Y:S01]  /*6ba0*/  ULDC.64 UR8, c[0x0][0x208] ;  /* 0x0000820000087ab9 */ /* 0x000fe20000000a00 */
[----:B------:R-:W-:Y:S01]  /*6bb0*/  FMUL R153, R153, UR4 ;  /* 0x0000000499997c20 */ /* 0x000fe20008400000 */
[----:B------:R-:W-:Y:S01]  /*6bc0*/  BSSY B0, `(.L_x_48) ;  /* 0x0000018000007945 */ /* 0x000fe20003800000 */
[----:B------:R-:W-:-:S07]  /*6bd0*/  SHF.R.U32.HI R23, RZ, 0x5, R0 ;  /* 0x00000005ff177819 */ /* 0x000fce0000011600 */
[----:B------:R-:W-:Y:S05]  /*6be0*/  @P0 BRA `(.L_x_49) ;  /* 0x0000000000540947 */ /* 0x000fea0003800000 */
[----:B------:R-:W1:Y:S01]  /*6bf0*/  S2UR UR4, SR_CTAID.X ;  /* 0x00000000000479c3 */ /* 0x000e620000002500 */
[----:B------:R-:W-:Y:S02]  /*6c00*/  SHF.R.U32.HI R0, RZ, 0x2, R18 ;  /* 0x00000002ff007819 */ /* 0x000fe40000011612 */
[----:B------:R-:W-:Y:S02]  /*6c10*/  SHF.L.U32 R3, R23, 0x4, RZ ;  /* 0x0000000417037819 */ /* 0x000fe400000006ff */
[----:B------:R-:W-:-:S04]  /*6c20*/  LOP3.LUT R0, R0, 0x7, RZ, 0xc0, !PT ;  /* 0x0000000700007812 */ /* 0x000fc800078ec0ff */
[----:B------:R-:W-:Y:S01]  /*6c30*/  LOP3.LUT R0, R3, 0xfffffff0, R0, 0xe2, !PT ;  /* 0xfffffff003007812 */ /* 0x000fe200078ee200 */
[----:B-1----:R-:W-:-:S03]  /*6c40*/  USHF.L.U32 UR6, UR4, 0x6, URZ ;  /* 0x0000000604067899 */ /* 0x002fc6000800063f */
[----:B------:R-:W-:Y:S02]  /*6c50*/  ULDC.64 UR4, c[0x0][0x688] ;  /* 0x0001a20000047ab9 */ /* 0x000fe40000000a00 */
[----:B------:R-:W-:Y:S02]  /*6c60*/  UIMAD UR4, UR36, UR4, UR6 ;  /* 0x00000004240472a4 */ /* 0x000fe4000f8e0206 */
[----:B------:R-:W-:Y:S02]  /*6c70*/  LOP3.LUT R2, R0, UR6, RZ, 0xfc, !PT ;  /* 0x0000000600027c12 */ /* 0x000fe4000f8efcff */
[----:B------:R-:W-:Y:S02]  /*6c80*/  UIMAD UR4, UR37, UR5, UR4 ;  /* 0x00000005250472a4 */ /* 0x000fe4000f8e0204 */
[C---:B------:R-:W-:Y:S01]  /*6c90*/  IADD3 R3, R2.reuse, 0x8, RZ ;  /* 0x0000000802037810 */ /* 0x040fe20007ffe0ff */
[----:B------:R-:W-:Y:S02]  /*6ca0*/  ULDC UR5, c[0x0][0x288] ;  /* 0x0000a20000057ab9 */ /* 0x000fe40000000800 */
[----:B------:R-:W-:-:S02]  /*6cb0*/  ISETP.GE.U32.AND P0, PT, R2, UR5, PT ;  /* 0x0000000502007c0c */ /* 0x000fc4000bf06070 */
[----:B------:R-:W-:Y:S02]  /*6cc0*/  IADD3 R0, P2, R0, UR4, RZ ;  /* 0x0000000400007c10 */ /* 0x000fe4000ff5e0ff */
[----:B------:R-:W-:Y:S01]  /*6cd0*/  ISETP.GE.U32.AND P1, PT, R3, UR5, PT ;  /* 0x0000000503007c0c */ /* 0x000fe2000bf26070 */
[----:B------:R-:W-:Y:S01]  /*6ce0*/  ULDC.64 UR4, c[0x0][0x680] ;  /* 0x0001a00000047ab9 */ /* 0x000fe20000000a00 */
[----:B------:R-:W-:Y:S02]  /*6cf0*/  IADD3.X R3, RZ, RZ, RZ, P2, !PT ;  /* 0x000000ffff037210 */ /* 0x000fe400017fe4ff */
[----:B------:R-:W-:-:S04]  /*6d00*/  LEA R2, P2, R0, UR4, 0x2 ;  /* 0x0000000400027c11 */ /* 0x000fc8000f8410ff */
[----:B------:R-:W-:-:S05]  /*6d10*/  LEA.HI.X R3, R0, UR5, R3, 0x2, P2 ;  /* 0x0000000500037c11 */ /* 0x000fca00090f1403 */
[----:B------:R1:W-:Y:S04]  /*6d20*/  @!P0 STG.E desc[UR8][R2.64], R19 ;  /* 0x0000001302008986 */ /* 0x0003e8000c101908 */
[----:B------:R1:W-:Y:S02]  /*6d30*/  @!P1 STG.E desc[UR8][R2.64+0x20], R7 ;  /* 0x0000200702009986 */ /* 0x0003e4000c101908 */
.L_x_49:
[----:B------:R-:W-:Y:S05]  /*6d40*/  BSYNC B0 ;  /* 0x0000000000007941 */ /* 0x000fea0003800000 */
.L_x_48:
[----:B------:R-:W-:Y:S01]  /*6d50*/  ULDC.64 UR4, c[0x0][0x730] ;  /* 0x0001cc0000047ab9 */ /* 0x000fe20000000a00 */
[-C--:B------:R-:W-:Y:S01]  /*6d60*/  FMUL R152, R26, R153.reuse ;  /* 0x000000991a987220 */ /* 0x080fe20000400000 */
[----:B------:R-:W-:Y:S01]  /*6d70*/  ISETP.NE.U32.AND P0, PT, RZ, UR4, PT ;  /* 0x00000004ff007c0c */ /* 0x000fe2000bf05070 */
[-C--:B------:R-:W-:Y:S01]  /*6d80*/  FMUL R156, R30, R153.reuse ;  /* 0x000000991e9c7220 */ /* 0x080fe20000400000 */
[-C--:B------:R-:W-:Y:S01]  /*6d90*/  FMUL R160, R34, R153.reuse ;  /* 0x0000009922a07220 */ /* 0x080fe20000400000 */
[-C--:B------:R-:W-:Y:S01]  /*6da0*/  FMUL R164, R38, R153.reuse ;  /* 0x0000009926a47220 */ /* 0x080fe20000400000 */
[----:B------:R-:W-:Y:S01]  /*6db0*/  ISETP.NE.AND.EX P0, PT, RZ, UR5, PT, P0 ;  /* 0x00000005ff007c0c */ /* 0x000fe2000bf05300 */
        /* <DEDUP_REMOVED lines=60> */
[----:B------:R-:W-:Y:S06]  /*7180*/  @P0 BRA `(.L_x_50) ;  /* 0x0000000000200947 */ /* 0x000fec0003800000 */
[----:B------:R-:W-:Y:S02]  /*7190*/  ULDC.64 UR4, c[0x0][0x728] ;  /* 0x0001ca0000047ab9 */ /* 0x000fe40000000a00 */
[----:B------:R-:W-:-:S04]  /*71a0*/  ISETP.NE.U32.AND P0, PT, RZ, UR4, PT ;  /* 0x00000004ff007c0c */ /* 0x000fc8000bf05070 */
[----:B------:R-:W-:-:S13]  /*71b0*/  ISETP.NE.AND.EX P0, PT, RZ, UR5, PT, P0 ;  /* 0x00000005ff007c0c */ /* 0x000fda000bf05300 */
[----:B------:R-:W-:Y:S05]  /*71c0*/  @!P0 BRA `(.L_x_51) ;  /* 0x00000000000c8947 */ /* 0x000fea0003800000 */
[----:B-1----:R-:W1:Y:S02]  /*71d0*/  LDC.64 R2, c[0x0][0x728] ;  /* 0x0001ca00ff027b82 */ /* 0x002e640000000a00 */
[----:B-1----:R2:W5:Y:S01]  /*71e0*/  LDG.E R19, desc[UR8][R2.64] ;  /* 0x0000000802137981 */ /* 0x002562000c1e1900 */
[----:B------:R-:W-:Y:S05]  /*71f0*/  BRA `(.L_x_50) ;  /* 0x0000000000047947 */ /* 0x000fea0003800000 */
.L_x_51:
[----:B-1----:R-:W3:Y:S02]  /*7200*/  LDC R19, c[0x0][0x720] ;  /* 0x0001c800ff137b82 */ /* 0x002ee40000000800 */
.L_x_50:
[----:B------:R-:W-:-:S04]  /*7210*/  MOV R0, RZ ;  /* 0x000000ff00007202 */ /* 0x000fc80000000f00 */
[----:B------:R-:W-:-:S13]  /*7220*/  LOP3.LUT P0, RZ, R0, 0x1bf, RZ, 0xc0, !PT ;  /* 0x000001bf00ff7812 */ /* 0x000fda000780c0ff */
[----:B------:R-:W-:Y:S05]  /*7230*/  @!P0 BRA `(.L_x_52) ;  /* 0x0000000000408947 */ /* 0x000fea0003800000 */
[----:B-12---:R-:W-:Y:S01]  /*7240*/  MOV R2, 0x0 ;  /* 0x0000000000027802 */ /* 0x006fe20000000f00 */
[----:B------:R-:W-:Y:S01]  /*7250*/  ULDC.64 UR4, c[0x4][0x70] ;  /* 0x01001c0000047ab9 */ /* 0x000fe20000000a00 */
[----:B------:R-:W-:Y:S01]  /*7260*/  ULDC.64 UR6, c[0x4][0x8] ;  /* 0x0100020000067ab9 */ /* 0x000fe20000000a00 */
[----:B------:R-:W-:Y:S02]  /*7270*/  MOV R4, UR4 ;  /* 0x0000000400047c02 */ /* 0x000fe40008000f00 */
[----:B------:R-:W-:Y:S01]  /*7280*/  MOV R5, UR5 ;  /* 0x0000000500057c02 */ /* 0x000fe20008000f00 */
[----:B------:R-:W1:Y:S01]  /*7290*/  LDC.64 R2, c[0x4][R2] ;  /* 0x0100000002027b82 */ /* 0x000e620000000a00 */
[----:B------:R-:W-:Y:S01]  /*72a0*/  ULDC.64 UR4, c[0x4][0x78] ;  /* 0x01001e0000047ab9 */ /* 0x000fe20000000a00 */
[----:B------:R-:W-:Y:S02]  /*72b0*/  MOV R10, UR6 ;  /* 0x00000006000a7c02 */ /* 0x000fe40008000f00 */
[----:B------:R-:W-:-:S02]  /*72c0*/  MOV R6, UR4 ;  /* 0x0000000400067c02 */ /* 0x000fc40008000f00 */
[----:B------:R-:W-:Y:S02]  /*72d0*/  MOV R7, UR5 ;  /* 0x0000000500077c02 */ /* 0x000fe40008000f00 */
[----:B------:R-:W-:Y:S02]  /*72e0*/  MOV R11, UR7 ;  /* 0x00000007000b7c02 */ /* 0x000fe40008000f00 */
[----:B------:R-:W-:Y:S02]  /*72f0*/  MOV R8, 0x70 ;  /* 0x0000007000087802 */ /* 0x000fe40000000f00 */
[----:B------:R-:W-:Y:S02]  /*7300*/  MOV R12, 0x1 ;  /* 0x00000001000c7802 */ /* 0x000fe40000000f00 */
[----:B------:R-:W-:-:S07]  /*7310*/  MOV R13, RZ ;  /* 0x000000ff000d7202 */ /* 0x000fce0000000f00 */
[----:B------:R-:W-:-:S07]  /*7320*/  LEPC R20, `(.L_x_52) ;  /* 0x000000001014794e */ /* 0x000fce0000000000 */
[----:B-1-3-5:R-:W-:Y:S05]  /*7330*/  CALL.ABS.NOINC R2 ;  /* 0x0000000002007343 */ /* 0x02afea0003c00000 */
.L_x_52:
        /* <DEDUP_REMOVED lines=18> */
.L_x_53:
[----:B------:R-:W-:Y:S01]  /*7460*/  ULDC.64 UR4, c[0x0][0x730] ;  /* 0x0001cc0000047ab9 */ /* 0x000fe20000000a00 */
[----:B------:R-:W-:Y:S02]  /*7470*/  SHF.L.U32 R0, R18, 0x5, RZ ;  /* 0x0000000512007819 */ /* 0x000fe400000006ff */
[----:B------:R-:W-:Y:S02]  /*7480*/  ISETP.NE.U32.AND P0, PT, RZ, UR4, PT ;  /* 0x00000004ff007c0c */ /* 0x000fe4000bf05070 */
[----:B-12---:R-:W-:Y:S02]  /*7490*/  SHF.R.U32.HI R3, RZ, 0x1, R18 ;  /* 0x00000001ff037819 */ /* 0x006fe40000011612 */
[----:B------:R-:W-:Y:S02]  /*74a0*/  ISETP.NE.AND.EX P0, PT, RZ, UR5, PT, P0 ;  /* 0x00000005ff007c0c */ /* 0x000fe4000bf05300 */
[C---:B------:R-:W-:Y:S02]  /*74b0*/  LOP3.LUT R2, R0.reuse, 0xc0, RZ, 0xc0, !PT ;  /* 0x000000c000027812 */ /* 0x040fe400078ec0ff */
[----:B------:R-:W-:-:S02]  /*74c0*/  LOP3.LUT R4, R0, 0x20, RZ, 0xc0, !PT ;  /* 0x0000002000047812 */ /* 0x000fc400078ec0ff */
[----:B------:R-:W-:Y:S02]  /*74d0*/  LOP3.LUT R2, R2, 0x8, R3, 0xf8, !PT ;  /* 0x0000000802027812 */ /* 0x000fe400078ef803 */
[----:B------:R-:W-:Y:S02]  /*74e0*/  SHF.L.U32 R3, R18, 0x2, RZ ;  /* 0x0000000212037819 */ /* 0x000fe400000006ff */
[----:B------:R-:W-:Y:S02]  /*74f0*/  IADD3 R17, R17, 0x1f, RZ ;  /* 0x0000001f11117810 */ /* 0x000fe40007ffe0ff */
[----:B------:R-:W-:Y:S01]  /*7500*/  LOP3.LUT R2, R2, 0x18, R3, 0x78, !PT ;  /* 0x0000001802027812 */ /* 0x000fe200078e7803 */
[----:B---3-5:R-:W1:Y:S01]  /*7510*/  @P0 LDC R19, c[0x0][0x720] ;  /* 0x0001c800ff130b82 */ /* 0x028e620000000800 */
[----:B------:R-:W-:Y:S02]  /*7520*/  LEA R4, R23, R4, 0x9 ;  /* 0x0000000417047211 */ /* 0x000fe400078e48ff */
[----:B------:R-:W-:-:S02]  /*7530*/  LOP3.LUT R3, R0, 0x100, RZ, 0xc0, !PT ;  /* 0x0000010000037812 */ /* 0x000fc400078ec0ff */
[----:B------:R-:W-:Y:S02]  /*7540*/  ISETP.GT.U32.AND P1, PT, R17, 0x3e, PT ;  /* 0x0000003e1100780c */ /* 0x000fe40003f24070 */
[----:B------:R-:W-:Y:S02]  /*7550*/  IADD3 R3, R2, R4, R3 ;  /* 0x0000000402037210 */ /* 0x000fe40007ffe003 */
[----:B------:R-:W-:Y:S02]  /*7560*/  LOP3.LUT P0, RZ, R18, 0x4, RZ, 0xc0, !PT ;  /* 0x0000000412ff7812 */ /* 0x000fe4000780c0ff */
[----:B------:R-:W-:Y:S01]  /*7570*/  LEA R3, R3, R16, 0x1 ;  /* 0x0000001003037211 */ /* 0x000fe200078e08ff */
[-C--:B-1----:R-:W-:Y:S01]  /*7580*/  FMUL R5, R152, R19.reuse ;  /* 0x0000001398057220 */ /* 0x082fe20000400000 */
        /* <DEDUP_REMOVED lines=16> */
[-C--:B------:R-:W-:Y:S01]  /*7690*/  FMUL R12, R41, R19.reuse ;  /* 0x00000013290c7220 */ /* 0x080fe20000400000 */
[----:B------:R-:W-:Y:S01]  /*76a0*/  MOV R2, 0x10 ;  /* 0x0000001000027802 */ /* 0x000fe20000000f00 */
        /* <DEDUP_REMOVED lines=111> */
[----:B------:R-:W-:-:S02]  /*7da0*/  F2FP.BF16.F32.PACK_AB R7, R8, R7 ;  /* 0x000000070807723e */ /* 0x000fc400000010ff */
[----:B------:R-:W-:Y:S02]  /*7db0*/  F2FP.BF16.F32.PACK_AB R4, R25, R4 ;  /* 0x000000041904723e */ /* 0x000fe400000010ff */
[----:B------:R-:W-:Y:S02]  /*7dc0*/  F2FP.BF16.F32.PACK_AB R6, R29, R6 ;  /* 0x000000061d06723e */ /* 0x000fe400000010ff */
[----:B------:R-:W-:Y:S02]  /*7dd0*/  F2FP.BF16.F32.PACK_AB R8, R33, R32 ;  /* 0x000000202108723e */ /* 0x000fe400000010ff */
[----:B------:R-:W-:Y:S02]  /*7de0*/  F2FP.BF16.F32.PACK_AB R9, R18, R9 ;  /* 0x000000091209723e */ /* 0x000fe400000010ff */
[----:B------:R-:W-:Y:S02]  /*7df0*/  F2FP.BF16.F32.PACK_AB R10, R37, R10 ;  /* 0x0000000a250a723e */ /* 0x000fe400000010ff */
[----:B------:R-:W-:-:S02]  /*7e00*/  F2FP.BF16.F32.PACK_AB R11, R20, R11 ;  /* 0x0000000b140b723e */ /* 0x000fc400000010ff */
[----:B------:R-:W-:Y:S02]  /*7e10*/  SEL R2, R2, 0xfffffff0, !P0 ;  /* 0xfffffff002027807 */ /* 0x000fe40004000000 */
[----:B------:R-:W-:Y:S01]  /*7e20*/  IADD3 R19, R3, 0x1000, RZ ;  /* 0x0000100003137810 */ /* 0x000fe20007ffe0ff */
[----:B------:R-:W-:Y:S06]  /*7e30*/  @P1 BRA `(.L_x_54) ;  /* 0x0000000000041947 */ /* 0x000fec0003800000 */
[----:B------:R-:W-:-:S04]  /*7e40*/  DEPBAR.LE SB0, 0x1 ;  /* 0x000080400000791a */ /* 0x000fc80000000000 */
.L_x_54:
[----:B------:R-:W-:Y:S05]  /*7e50*/  WARPSYNC.ALL ;  /* 0x0000000000007948 */ /* 0x000fea0003800000 */
[----:B------:R-:W-:Y:S01]  /*7e60*/  BAR.SYNC.DEFER_BLOCKING 0x1, 0x80 ;  /* 0x0042000000007b1d */ /* 0x000fe20000010000 */
[C---:B------:R-:W-:Y:S02]  /*7e70*/  LEA R19, R2.reuse, R19, 0x1 ;  /* 0x0000001302137211 */ /* 0x040fe400078e08ff */
[----:B------:R-:W-:Y:S02]  /*7e80*/  LEA R2, R2, R3, 0x1 ;  /* 0x0000000302027211 */ /* 0x000fe400078e08ff */
[----:B------:R-:W-:Y:S01]  /*7e90*/  F2FP.BF16.F32.PACK_AB R14, R14, R21 ;  /* 0x000000150e0e723e */ /* 0x000fe200000010ff */
[----:B------:R-:W-:Y:S01]  /*7ea0*/  BSSY B0, `(.L_x_55) ;  /* 0x000001e000007945 */ /* 0x000fe20003800000 */
[----:B------:R-:W-:-:S02]  /*7eb0*/  F2FP.BF16.F32.PACK_AB R21, R42, R23 ;  /* 0x000000172a15723e */ /* 0x000fc400000010ff */
[----:B------:R-:W-:Y:S02]  /*7ec0*/  F2FP.BF16.F32.PACK_AB R12, R12, R17 ;  /* 0x000000110c0c723e */ /* 0x000fe400000010ff */
[----:B------:R-:W-:Y:S02]  /*7ed0*/  F2FP.BF16.F32.PACK_AB R13, R13, R0 ;  /* 0x000000000d0d723e */ /* 0x000fe400000010ff */
[----:B------:R-:W-:Y:S02]  /*7ee0*/  F2FP.BF16.F32.PACK_AB R15, R15, R46 ;  /* 0x0000002e0f0f723e */ /* 0x000fe400000010ff */
[----:B------:R-:W-:Y:S02]  /*7ef0*/  F2FP.BF16.F32.PACK_AB R20, R49, R48 ;  /* 0x000000303114723e */ /* 0x000fe400000010ff */
[----:B------:R-:W-:Y:S02]  /*7f00*/  F2FP.BF16.F32.PACK_AB R22, R53, R52 ;  /* 0x000000343516723e */ /* 0x000fe400000010ff */
[----:B------:R-:W-:Y:S01]  /*7f10*/  F2FP.BF16.F32.PACK_AB R23, R38, R27 ;  /* 0x0000001b2617723e */ /* 0x000fe200000010ff */
[----:B------:R1:W-:Y:S04]  /*7f20*/  STSM.16.M88.4 [R3], R4 ;  /* 0x0000000403007844 */ /* 0x0003e80000000200 */
[----:B------:R1:W-:Y:S01]  /*7f30*/  STSM.16.M88.4 [R2], R8 ;  /* 0x0000000802007844 */ /* 0x0003e20000000200 */
[----:B------:R-:W-:Y:S01]  /*7f40*/  @!PT LDS RZ, [RZ] ;  /* 0x00000000fffff984 */ /* 0x000fe20000000800 */
[----:B------:R-:W-:Y:S01]  /*7f50*/  @!PT LDS RZ, [RZ] ;  /* 0x00000000fffff984 */ /* 0x000fe20000000800 */
[----:B------:R-:W-:Y:S01]  /*7f60*/  @!PT LDS RZ, [RZ] ;  /* 0x00000000fffff984 */ /* 0x000fe20000000800 */
[----:B------:R-:W-:Y:S01]  /*7f70*/  @!PT LDS RZ, [RZ] ;  /* 0x00000000fffff984 */ /* 0x000fe20000000800 */
[----:B------:R2:W-:Y:S06]  /*7f80*/  MEMBAR.ALL.CTA ;  /* 0x0000000000007992 */ /* 0x0005ec0000008000 */
[----:B--2---:R-:W2:Y:S02]  /*7f90*/  FENCE.VIEW.ASYNC.S ;  /* 0x00000000000073c6 */ /* 0x004ea40000000000 */
[----:B--2---:R-:W-:Y:S06]  /*7fa0*/  BAR.SYNC.DEFER_BLOCKING 0x1, 0x80 ;  /* 0x0042000000007b1d */ /* 0x004fec0000010000 */
[----:B------:R-:W-:Y:S05]  /*7fb0*/  @P1 BRA `(.L_x_56) ;  /* 0x0000000000301947 */ /* 0x000fea0003800000 */
[----:B------:R-:W2:Y:S01]  /*7fc0*/  S2UR UR10, SR_CTAID.X ;  /* 0x00000000000a79c3 */ /* 0x000ea20000002500 */
[----:B------:R-:W-:Y:S01]  /*7fd0*/  ULDC.64 UR4, c[0x0][0x198] ;  /* 0x0000660000047ab9 */ /* 0x000fe20000000a00 */
[----:B------:R-:W-:Y:S01]  /*7fe0*/  R2UR UR8, R16 ;  /* 0x00000000100872ca */ /* 0x000fe200000e0000 */
[----:B------:R-:W-:Y:S01]  /*7ff0*/  UIADD3 UR4, UP0, UR4, 0x670, URZ ;  /* 0x0000067004047890 */ /* 0x000fe2000ff1e03f */
[----:B------:R-:W-:Y:S01]  /*8000*/  UMOV UR9, URZ ;  /* 0x0000003f00097c82 */ /* 0x000fe20008000000 */
[----:B------:R-:W-:Y:S02]  /*8010*/  UMOV UR11, UR36 ;  /* 0x00000024000b7c82 */ /* 0x000fe40008000000 */
[----:B------:R-:W-:Y:S01]  /*8020*/  UIADD3.X UR5, URZ, UR5, URZ, UP0, !UPT ;  /* 0x000000053f057290 */ /* 0x000fe200087fe43f */
[----:B------:R-:W-:Y:S01]  /*8030*/  UMOV UR12, UR37 ;  /* 0x00000025000c7c82 */ /* 0x000fe20008000000 */
[----:B--2---:R-:W-:-:S09]  /*8040*/  USHF.L.U32 UR10, UR10, 0x6, URZ ;  /* 0x000000060a0a7899 */ /* 0x004fd2000800063f */
[----:B------:R2:W-:Y:S01]  /*8050*/  UTMASTG.4D [UR8], [UR4] ;  /* 0x00000008040073b5 */ /* 0x0005e20008018000 */
[----:B------:R0:W-:Y:S01]  /*8060*/  UTMACMDFLUSH ;  /* 0x00000000000079b7 */ /* 0x0001e20000000000 */
[----:B--2---:R-:W-:-:S04]  /*8070*/  DEPBAR.LE SB0, 0x1 ;  /* 0x000080400000791a */ /* 0x004fc80000000000 */
.L_x_56:
[----:B------:R-:W-:Y:S05]  /*8080*/  BSYNC B0 ;  /* 0x0000000000007941 */ /* 0x000fea0003800000 */
.L_x_55:
[----:B------:R-:W-:Y:S01]  /*8090*/  BAR.SYNC.DEFER_BLOCKING 0x1, 0x80 ;  /* 0x0042000000007b1d */ /* 0x000fe20000010000 */
[----:B-1----:R-:W-:Y:S02]  /*80a0*/  F2FP.BF16.F32.PACK_AB R4, R57, R56 ;  /* 0x000000383904723e */ /* 0x002fe400000010ff */
[----:B------:R-:W-:Y:S02]  /*80b0*/  F2FP.BF16.F32.PACK_AB R5, R34, R31 ;  /* 0x0000001f2205723e */ /* 0x000fe400000010ff */
[----:B------:R-:W-:Y:S01]  /*80c0*/  F2FP.BF16.F32.PACK_AB R6, R61, R60 ;  /* 0x0000003c3d06723e */ /* 0x000fe200000010ff */
[----:B------:R-:W-:Y:S01]  /*80d0*/  BSSY B0, `(.L_x_57) ;  /* 0x000001d000007945 */ /* 0x000fe20003800000 */
[----:B------:R-:W-:Y:S02]  /*80e0*/  F2FP.BF16.F32.PACK_AB R7, R30, R35 ;  /* 0x000000231e07723e */ /* 0x000fe400000010ff */
[----:B------:R-:W-:Y:S02]  /*80f0*/  F2FP.BF16.F32.PACK_AB R8, R65, R64 ;  /* 0x000000404108723e */ /* 0x000fe400000010ff */
[----:B------:R-:W-:-:S02]  /*8100*/  F2FP.BF16.F32.PACK_AB R9, R26, R39 ;  /* 0x000000271a09723e */ /* 0x000fc400000010ff */
[----:B------:R-:W-:Y:S02]  /*8110*/  F2FP.BF16.F32.PACK_AB R10, R69, R68 ;  /* 0x00000044450a723e */ /* 0x000fe400000010ff */
[----:B------:R-:W-:Y:S01]  /*8120*/  F2FP.BF16.F32.PACK_AB R11, R24, R41 ;  /* 0x00000029180b723e */ /* 0x000fe200000010ff */
[----:B------:R1:W-:Y:S04]  /*8130*/  STSM.16.M88.4 [R3+0x1000], R12 ;  /* 0x0010000c03007844 */ /* 0x0003e80000000200 */
[----:B------:R1:W-:Y:S01]  /*8140*/  STSM.16.M88.4 [R2+0x1000], R20 ;  /* 0x0010001402007844 */ /* 0x0003e20000000200 */
        /* <DEDUP_REMOVED lines=9> */
[----:B------:R-:W-:Y:S01]  /*81e0*/  R2UR UR8, R16 ;  /* 0x00000000100872ca */ /* 0x000fe200000e0000 */
[----:B------:R-:W-:Y:S01]  /*81f0*/  ULDC.64 UR4, c[0x0][0x198] ;  /* 0x0000660000047ab9 */ /* 0x000fe20000000a00 */
[----:B------:R-:W-:Y:S01]  /*8200*/  UMOV UR9, 0x20 ;  /* 0x0000002000097882 */ /* 0x000fe20000000000 */
[----:B------:R-:W-:Y:S01]  /*8210*/  UIADD3 UR4, UP0, UR4, 0x670, URZ ;  /* 0x0000067004047890 */ /* 0x000fe2000ff1e03f */
[----:B------:R-:W-:Y:S01]  /*8220*/  UMOV UR11, UR36 ;  /* 0x00000024000b7c82 */ /* 0x000fe20008000000 */
[----:B------:R-:W-:Y:S02]  /*8230*/  UMOV UR12, UR37 ;  /* 0x00000025000c7c82 */ /* 0x000fe40008000000 */
[----:B------:R-:W-:-:S06]  /*8240*/  UIADD3.X UR5, URZ, UR5, URZ, UP0, !UPT ;  /* 0x000000053f057290 */ /* 0x000fcc00087fe43f */
[----:B------:R-:W-:Y:S02]  /*8250*/  UIADD3 UR8, UR8, 0x1000, URZ ;  /* 0x0000100008087890 */ /* 0x000fe4000fffe03f */
[----:B--2---:R-:W-:-:S09]  /*8260*/  USHF.L.U32 UR10, UR10, 0x6, URZ ;  /* 0x000000060a0a7899 */ /* 0x004fd2000800063f */
[----:B------:R2:W-:Y:S01]  /*8270*/  UTMASTG.4D [UR8], [UR4] ;  /* 0x00000008040073b5 */ /* 0x0005e20008018000 */
[----:B------:R0:W-:Y:S01]  /*8280*/  UTMACMDFLUSH ;  /* 0x00000000000079b7 */ /* 0x0001e20000000000 */
[----:B--2---:R-:W-:-:S04]  /*8290*/  DEPBAR.LE SB0, 0x1 ;  /* 0x000080400000791a */ /* 0x004fc80000000000 */
.L_x_58:
[----:B------:R-:W-:Y:S05]  /*82a0*/  BSYNC B0 ;  /* 0x0000000000007941 */ /* 0x000fea0003800000 */
.L_x_57:
        /* <DEDUP_REMOVED lines=24> */
[----:B------:R-:W-:Y:S01]  /*8430*/  UMOV UR9, 0x40 ;  /* 0x0000004000097882 */ /* 0x000fe20000000000 */
[----:B------:R-:W-:Y:S02]  /*8440*/  UMOV UR11, UR36 ;  /* 0x00000024000b7c82 */ /* 0x000fe40008000000 */
[----:B------:R-:W-:Y:S01]  /*8450*/  UIADD3.X UR5, URZ, UR5, URZ, UP0, !UPT ;  /* 0x000000053f057290 */ /* 0x000fe200087fe43f */
[----:B------:R-:W-:Y:S01]  /*8460*/  UMOV UR12, UR37 ;  /* 0x00000025000c7c82 */ /* 0x000fe20008000000 */
[----:B--2---:R-:W-:-:S09]  /*8470*/  USHF.L.U32 UR10, UR10, 0x6, URZ ;  /* 0x000000060a0a7899 */ /* 0x004fd2000800063f */
[----:B------:R2:W-:Y:S01]  /*8480*/  UTMASTG.4D [UR8], [UR4] ;  /* 0x00000008040073b5 */ /* 0x0005e20008018000 */
[----:B------:R0:W-:Y:S01]  /*8490*/  UTMACMDFLUSH ;  /* 0x00000000000079b7 */ /* 0x0001e20000000000 */
[----:B--2---:R-:W-:-:S04]  /*84a0*/  DEPBAR.LE SB0, 0x1 ;  /* 0x000080400000791a */ /* 0x004fc80000000000 */
.L_x_60:
[----:B------:R-:W-:Y:S05]  /*84b0*/  BSYNC B0 ;  /* 0x0000000000007941 */ /* 0x000fea0003800000 */
.L_x_59:
[----:B------:R-:W-:Y:S01]  /*84c0*/  BAR.SYNC.DEFER_BLOCKING 0x1, 0x80 ;  /* 0x0042000000007b1d */ /* 0x000fe20000010000 */
[----:B------:R-:W-:Y:S02]  /*84d0*/  F2FP.BF16.F32.PACK_AB R96, R97, R96 ;  /* 0x000000606160723e */ /* 0x000fe400000010ff */
[----:B------:R-:W-:Y:S02]  /*84e0*/  F2FP.BF16.F32.PACK_AB R97, R99, R98 ;  /* 0x000000626361723e */ /* 0x000fe400000010ff */
[----:B-1----:R-:W-:Y:S01]  /*84f0*/  F2FP.BF16.F32.PACK_AB R4, R89, R88 ;  /* 0x000000585904723e */ /* 0x002fe200000010ff */
[----:B------:R-:W-:Y:S01]  /*8500*/  BSSY B0, `(.L_x_61) ;  /* 0x000001d000007945 */ /* 0x000fe20003800000 */
[----:B------:R-:W-:Y:S02]  /*8510*/  F2FP.BF16.F32.PACK_AB R5, R91, R90 ;  /* 0x0000005a5b05723e */ /* 0x000fe400000010ff */
[----:B------:R-:W-:Y:S02]  /*8520*/  F2FP.BF16.F32.PACK_AB R6, R93, R92 ;  /* 0x0000005c5d06723e */ /* 0x000fe400000010ff */
[----:B------:R-:W-:-:S02]  /*8530*/  F2FP.BF16.F32.PACK_AB R7, R95, R94 ;  /* 0x0000005e5f07723e */ /* 0x000fc400000010ff */
[----:B------:R-:W-:Y:S02]  /*8540*/  F2FP.BF16.F32.PACK_AB R98, R101, R100 ;  /* 0x000000646562723e */ /* 0x000fe400000010ff */
[----:B------:R-:W-:Y:S01]  /*8550*/  F2FP.BF16.F32.PACK_AB R99, R103, R102 ;  /* 0x000000666763723e */ /* 0x000fe200000010ff */
[----:B------:R1:W-:Y:S04]  /*8560*/  STSM.16.M88.4 [R3+0x1000], R12 ;  /* 0x0010000c03007844 */ /* 0x0003e80000000200 */
        /* <DEDUP_REMOVED lines=22> */
.L_x_62:
[----:B------:R-:W-:Y:S05]  /*86d0*/  BSYNC B0 ;  /* 0x0000000000007941 */ /* 0x000fea0003800000 */
.L_x_61:
[----:B------:R-:W-:Y:S01]  /*86e0*/  BAR.SYNC.DEFER_BLOCKING 0x1, 0x80 ;  /* 0x0042000000007b1d */ /* 0x000fe20000010000 */
[----:B------:R-:W-:Y:S02]  /*86f0*/  F2FP.BF16.F32.PACK_AB R104, R105, R104 ;  /* 0x000000686968723e */ /* 0x000fe400000010ff */
        /* <DEDUP_REMOVED lines=15> */
[----:B---3--:R-:W3:Y:S02]  /*87f0*/  FENCE.VIEW.ASYNC.S ;  /* 0x00000000000073c6 */ /* 0x008ee40000000000 */
[----:B---3--:R-:W-:Y:S06]  /*8800*/  BAR.SYNC.DEFER_BLOCKING 0x1, 0x80 ;  /* 0x0042000000007b1d */ /* 0x008fec0000010000 */
[----:B------:R-:W-:Y:S05]  /*8810*/  @P1 BRA `(.L_x_64) ;  /* 0x0000000000301947 */ /* 0x000fea0003800000 */
[----:B------:R-:W3:Y:S01]  /*8820*/  S2UR UR10, SR_CTAID.X ;  /* 0x00000000000a79c3 */ /* 0x000ee20000002500 */
[----:B------:R-:W-:Y:S01]  /*8830*/  ULDC.64 UR4, c[0x0][0x198] ;  /* 0x0000660000047ab9 */ /* 0x000fe20000000a00 */
[----:B------:R-:W-:Y:S01]  /*8840*/  R2UR UR8, R16 ;  /* 0x00000000100872ca */ /* 0x000fe200000e0000 */
[----:B------:R-:W-:Y:S01]  /*8850*/  UIADD3 UR4, UP0, UR4, 0x670, URZ ;  /* 0x0000067004047890 */ /* 0x000fe2000ff1e03f */
[----:B------:R-:W-:Y:S01]  /*8860*/  UMOV UR9, 0x80 ;  /* 0x0000008000097882 */ /* 0x000fe20000000000 */
[----:B------:R-:W-:Y:S02]  /*8870*/  UMOV UR11, UR36 ;  /* 0x00000024000b7c82 */ /* 0x000fe40008000000 */
[----:B------:R-:W-:Y:S01]  /*8880*/  UIADD3.X UR5, URZ, UR5, URZ, UP0, !UPT ;  /* 0x000000053f057290 */ /* 0x000fe200087fe43f */
[----:B------:R-:W-:Y:S01]  /*8890*/  UMOV UR12, UR37 ;  /* 0x00000025000c7c82 */ /* 0x000fe20008000000 */
[----:B---3--:R-:W-:-:S09]  /*88a0*/  USHF.L.U32 UR10, UR10, 0x6, URZ ;  /* 0x000000060a0a7899 */ /* 0x008fd2000800063f */
[----:B------:R3:W-:Y:S01]  /*88b0*/  UTMASTG.4D [UR8], [UR4] ;  /* 0x00000008040073b5 */ /* 0x0007e20008018000 */
[----:B------:R0:W-:Y:S01]  /*88c0*/  UTMACMDFLUSH ;  /* 0x00000000000079b7 */ /* 0x0001e20000000000 */
[----:B---3--:R-:W-:-:S04]  /*88d0*/  DEPBAR.LE SB0, 0x1 ;  /* 0x000080400000791a */ /* 0x008fc80000000000 */
.L_x_64:
[----:B------:R-:W-:Y:S05]  /*88e0*/  BSYNC B0 ;  /* 0x0000000000007941 */ /* 0x000fea0003800000 */
.L_x_63:
        /* <DEDUP_REMOVED lines=17> */
[----:B----4-:R-:W4:Y:S02]  /*8a00*/  FENCE.VIEW.ASYNC.S ;  /* 0x00000000000073c6 */ /* 0x010f240000000000 */
[----:B----4-:R-:W-:Y:S06]  /*8a10*/  BAR.SYNC.DEFER_BLOCKING 0x1, 0x80 ;  /* 0x0042000000007b1d */ /* 0x010fec0000010000 */
[----:B------:R-:W-:Y:S05]  /*8a20*/  @P1 BRA `(.L_x_66) ;  /* 0x0000000000341947 */ /* 0x000fea0003800000 */
[----:B------:R-:W4:Y:S01]  /*8a30*/  S2UR UR10, SR_CTAID.X ;  /* 0x00000000000a79c3 */ /* 0x000f220000002500 */
        /* <DEDUP_REMOVED lines=8> */
[----:B----4-:R-:W-:-:S09]  /*8ac0*/  USHF.L.U32 UR10, UR10, 0x6, URZ ;  /* 0x000000060a0a7899 */ /* 0x010fd2000800063f */
[----:B------:R4:W-:Y:S01]  /*8ad0*/  UTMASTG.4D [UR8], [UR4] ;  /* 0x00000008040073b5 */ /* 0x0009e20008018000 */
[----:B------:R0:W-:Y:S01]  /*8ae0*/  UTMACMDFLUSH ;  /* 0x00000000000079b7 */ /* 0x0001e20000000000 */
[----:B----4-:R-:W-:-:S04]  /*8af0*/  DEPBAR.LE SB0, 0x1 ;  /* 0x000080400000791a */ /* 0x010fc80000000000 */
.L_x_66:
[----:B------:R-:W-:Y:S05]  /*8b00*/  BSYNC B0 ;  /* 0x0000000000007941 */ /* 0x000fea0003800000 */
.L_x_65:
        /* <DEDUP_REMOVED lines=17> */
[----:B-----5:R-:W5:Y:S02]  /*8c20*/  FENCE.VIEW.ASYNC.S ;  /* 0x00000000000073c6 */ /* 0x020f640000000000 */
[----:B-----5:R-:W-:Y:S06]  /*8c30*/  BAR.SYNC.DEFER_BLOCKING 0x1, 0x80 ;  /* 0x0042000000007b1d */ /* 0x020fec0000010000 */
[----:B------:R-:W-:Y:S05]  /*8c40*/  @P1 BRA `(.L_x_68) ;  /* 0x0000000000301947 */ /* 0x000fea0003800000 */
[----:B------:R-:W5:Y:S01]  /*8c50*/  S2UR UR10, SR_CTAID.X ;  /* 0x00000000000a79c3 */ /* 0x000f620000002500 */
[----:B------:R-:W-:Y:S01]  /*8c60*/  ULDC.64 UR4, c[0x0][0x198] ;  /* 0x0000660000047ab9 */ /* 0x000fe20000000a00 */
[----:B------:R-:W-:Y:S01]  /*8c70*/  R2UR UR8, R16 ;  /* 0x00000000100872ca */ /* 0x000fe200000e0000 */
[----:B------:R-:W-:Y:S01]  /*8c80*/  UIADD3 UR4, UP0, UR4, 0x670, URZ ;  /* 0x0000067004047890 */ /* 0x000fe2000ff1e03f */
[----:B------:R-:W-:Y:S01]  /*8c90*/  UMOV UR9, 0xc0 ;  /* 0x000000c000097882 */ /* 0x000fe20000000000 */
[----:B------:R-:W-:Y:S02]  /*8ca0*/  UMOV UR11, UR36 ;  /* 0x00000024000b7c82 */ /* 0x000fe40008000000 */
[----:B------:R-:W-:Y:S01]  /*8cb0*/  UIADD3.X UR5, URZ, UR5, URZ, UP0, !UPT ;  /* 0x000000053f057290 */ /* 0x000fe200087fe43f */
[----:B------:R-:W-:Y:S01]  /*8cc0*/  UMOV UR12, UR37 ;  /* 0x00000025000c7c82 */ /* 0x000fe20008000000 */
[----:B-----5:R-:W-:-:S09]  /*8cd0*/  USHF.L.U32 UR10, UR10, 0x6, URZ ;  /* 0x000000060a0a7899 */ /* 0x020fd2000800063f */
[----:B------:R1:W-:Y:S01]  /*8ce0*/  UTMASTG.4D [UR8], [UR4] ;  /* 0x00000008040073b5 */ /* 0x0003e20008018000 */
[----:B------:R0:W-:Y:S01]  /*8cf0*/  UTMACMDFLUSH ;  /* 0x00000000000079b7 */ /* 0x0001e20000000000 */
[----:B-1----:R-:W-:-:S04]  /*8d00*/  DEPBAR.LE SB0, 0x1 ;  /* 0x000080400000791a */ /* 0x002fc80000000000 */
.L_x_68:
[----:B------:R-:W-:Y:S05]  /*8d10*/  BSYNC B0 ;  /* 0x0000000000007941 */ /* 0x000fea0003800000 */
.L_x_67:
[----:B------:R-:W-:Y:S06]  /*8d20*/  BAR.SYNC.DEFER_BLOCKING 0x1, 0x80 ;  /* 0x0042000000007b1d */ /* 0x000fec0000010000 */
[----:B------:R-:W-:Y:S01]  /*8d30*/  BSSY B0, `(.L_x_69) ;  /* 0x0000017000007945 */ /* 0x000fe20003800000 */
[----:B------:R1:W-:Y:S04]  /*8d40*/  STSM.16.M88.4 [R3+0x1000], R136 ;  /* 0x0010008803007844 */ /* 0x0003e80000000200 */
        /* <DEDUP_REMOVED lines=18> */
[----:B-----5:R-:W-:-:S09]  /*8e70*/  USHF.L.U32 UR10, UR10, 0x6, URZ ;  /* 0x000000060a0a7899 */ /* 0x020fd2000800063f */
[----:B------:R1:W-:Y:S02]  /*8e80*/  UTMASTG.4D [UR8], [UR4] ;  /* 0x00000008040073b5 */ /* 0x0003e40008018000 */
[----:B-1----:R0:W-:Y:S02]  /*8e90*/  UTMACMDFLUSH ;  /* 0x00000000000079b7 */ /* 0x0021e40000000000 */
.L_x_70:
[----:B------:R-:W-:Y:S05]  /*8ea0*/  BSYNC B0 ;  /* 0x0000000000007941 */ /* 0x000fea0003800000 */
.L_x_69:
[----:B------:R-:W-:-:S04]  /*8eb0*/  DEPBAR.LE SB0, 0x0 ;  /* 0x000080000000791a */ /* 0x000fc80000000000 */
[----:B------:R-:W-:Y:S05]  /*8ec0*/  EXIT ;  /* 0x000000000000794d */ /* 0x000fea0003800000 */
.L_x_7:
[----:B-1----:R1:W2:Y:S02]  /*8ed0*/  SYNCS.PHASECHK.TRANS64.TRYWAIT P2, [R3+URZ+0x28048], R0 ;  /* 0x02804800030075a7 */ /* 0x0022a4000804017f */
[----:B--2---:R-:W-:Y:S05]  /*8ee0*/  @!P2 NANOSLEEP.SYNCS 0x989680 ;  /* 0x009896800000a95d */ /* 0x004fea0003900000 */
[----:B------:R-:W2:Y:S02]  /*8ef0*/  @!P2 SYNCS.PHASECHK.TRANS64 P2, [R3+URZ+0x28048], R0 ;  /* 0x028048000300a5a7 */ /* 0x000ea4000804007f */
[----:B--2---:R-:W-:Y:S05]  /*8f00*/  @!P2 BRA `(.L_x_7) ;  /* 0xfffffffc00f0a947 */ /* 0x004fea000383ffff */
[----:B------:R-:W-:Y:S05]  /*8f10*/  BRA `(.L_x_71) ;  /* 0xffffff7400f07947 */ /* 0x000fea000383ffff */
.L_x_12:
[----:B-1----:R1:W2:Y:S02]  /*8f20*/  SYNCS.PHASECHK.TRANS64.TRYWAIT P1, [R0+URZ+0x28020], R3 ;  /* 0x02802003000075a7 */ /* 0x0022a4000802017f */
[----:B--2---:R-:W-:Y:S05]  /*8f30*/  @!P1 NANOSLEEP.SYNCS 0x989680 ;  /* 0x009896800000995d */ /* 0x004fea0003900000 */
[----:B------:R-:W2:Y:S02]  /*8f40*/  @!P1 SYNCS.PHASECHK.TRANS64 P1, [R0+URZ+0x28020], R3 ;  /* 0x02802003000095a7 */ /* 0x000ea4000802007f */
[----:B--2---:R-:W-:Y:S05]  /*8f50*/  @!P1 BRA `(.L_x_12) ;  /* 0xfffffffc00f09947 */ /* 0x004fea000383ffff */
[----:B------:R-:W-:Y:S05]  /*8f60*/  BRA `(.L_x_72) ;  /* 0xffffff7800d87947 */ /* 0x000fea000383ffff */
.L_x_14:
[----:B-1----:R1:W2:Y:S02]  /*8f70*/  SYNCS.PHASECHK.TRANS64.TRYWAIT P1, [R0+URZ+0x28020], R3 ;  /* 0x02802003000075a7 */ /* 0x0022a4000802017f */
[----:B--2---:R-:W-:Y:S05]  /*8f80*/  @!P1 NANOSLEEP.SYNCS 0x989680 ;  /* 0x009896800000995d */ /* 0x004fea0003900000 */
[----:B------:R-:W2:Y:S02]  /*8f90*/  @!P1 SYNCS.PHASECHK.TRANS64 P1, [R0+URZ+0x28020], R3 ;  /* 0x02802003000095a7 */ /* 0x000ea4000802007f */
[----:B--2---:R-:W-:Y:S05]  /*8fa0*/  @!P1 BRA `(.L_x_14) ;  /* 0xfffffffc00f09947 */ /* 0x004fea000383ffff */
[----:B------:R-:W-:Y:S05]  /*8fb0*/  BRA `(.L_x_73) ;  /* 0xffffff7c00847947 */ /* 0x000fea000383ffff */
.L_x_17:
[----:B-1----:R1:W2:Y:S02]  /*8fc0*/  SYNCS.PHASECHK.TRANS64.TRYWAIT P1, [R3+URZ+0x28020], R6 ;  /* 0x02802006030075a7 */ /* 0x0022a4000802017f */
[----:B--2---:R-:W-:Y:S05]  /*8fd0*/  @!P1 NANOSLEEP.SYNCS 0x989680 ;  /* 0x009896800000995d */ /* 0x004fea0003900000 */
[----:B------:R-:W2:Y:S02]  /*8fe0*/  @!P1 SYNCS.PHASECHK.TRANS64 P1, [R3+URZ+0x28020], R6 ;  /* 0x02802006030095a7 */ /* 0x000ea4000802007f */
[----:B--2---:R-:W-:Y:S05]  /*8ff0*/  @!P1 BRA `(.L_x_17) ;  /* 0xfffffffc00f09947 */ /* 0x004fea000383ffff */
[----:B------:R-:W-:Y:S05]  /*9000*/  BRA `(.L_x_74) ;  /* 0xffffff80004c7947 */ /* 0x000fea000383ffff */
.L_x_19:
[----:B-1----:R1:W2:Y:S02]  /*9010*/  SYNCS.PHASECHK.TRANS64.TRYWAIT P1, [R8+URZ+0x28020], R3 ;  /* 0x02802003080075a7 */ /* 0x0022a4000802017f */
[----:B--2---:R-:W-:Y:S05]  /*9020*/  @!P1 NANOSLEEP.SYNCS 0x989680 ;  /* 0x009896800000995d */ /* 0x004fea0003900000 */
[----:B------:R-:W2:Y:S02]  /*9030*/  @!P1 SYNCS.PHASECHK.TRANS64 P1, [R8+URZ+0x28020], R3 ;  /* 0x02802003080095a7 */ /* 0x000ea4000802007f */
[----:B--2---:R-:W-:Y:S05]  /*9040*/  @!P1 BRA `(.L_x_19) ;  /* 0xfffffffc00f09947 */ /* 0x004fea000383ffff */
[----:B------:R-:W-:Y:S05]  /*9050*/  BRA `(.L_x_75) ;  /* 0xffffff8400107947 */ /* 0x000fea000383ffff */
.L_x_21:
[----:B-1----:R1:W2:Y:S02]  /*9060*/  SYNCS.PHASECHK.TRANS64.TRYWAIT P1, [R16+URZ+0x28040], R59 ;  /* 0x0280403b100075a7 */ /* 0x0022a4000802017f */
[----:B--2---:R-:W-:Y:S05]  /*9070*/  @!P1 NANOSLEEP.SYNCS 0x989680 ;  /* 0x009896800000995d */ /* 0x004fea0003900000 */
[----:B------:R-:W2:Y:S02]  /*9080*/  @!P1 SYNCS.PHASECHK.TRANS64 P1, [R16+URZ+0x28040], R59 ;  /* 0x0280403b100095a7 */ /* 0x000ea4000802007f */
[----:B--2---:R-:W-:Y:S05]  /*9090*/  @!P1 BRA `(.L_x_21) ;  /* 0xfffffffc00f09947 */ /* 0x004fea000383ffff */
[----:B------:R-:W-:Y:S05]  /*90a0*/  BRA `(.L_x_76) ;  /* 0xffffff8400dc7947 */ /* 0x000fea000383ffff */
.L_x_22:
[----:B--2---:R2:W3:Y:S02]  /*90b0*/  SYNCS.PHASECHK.TRANS64.TRYWAIT P1, [R16+URZ+0x28000], R59 ;  /* 0x0280003b100075a7 */ /* 0x0044e4000802017f */
[----:B---3--:R-:W-:Y:S05]  /*90c0*/  @!P1 NANOSLEEP.SYNCS 0x989680 ;  /* 0x009896800000995d */ /* 0x008fea0003900000 */
[----:B------:R-:W3:Y:S02]  /*90d0*/  @!P1 SYNCS.PHASECHK.TRANS64 P1, [R16+URZ+0x28000], R59 ;  /* 0x0280003b100095a7 */ /* 0x000ee4000802007f */
[----:B---3--:R-:W-:Y:S05]  /*90e0*/  @!P1 BRA `(.L_x_22) ;  /* 0xfffffffc00f09947 */ /* 0x008fea000383ffff */
[----:B------:R-:W-:Y:S05]  /*90f0*/  BRA `(.L_x_77) ;  /* 0xffffff8400d47947 */ /* 0x000fea000383ffff */
.L_x_23:
[----:B--2---:R2:W3:Y:S02]  /*9100*/  SYNCS.PHASECHK.TRANS64.TRYWAIT P6, [R16+URZ+0x28008], R59 ;  /* 0x0280083b100075a7 */ /* 0x0044e400080c017f */
[----:B---3--:R-:W-:Y:S05]  /*9110*/  @!P6 NANOSLEEP.SYNCS 0x989680 ;  /* 0x009896800000e95d */ /* 0x008fea0003900000 */
[----:B------:R-:W3:Y:S02]  /*9120*/  @!P6 SYNCS.PHASECHK.TRANS64 P6, [R16+URZ+0x28008], R59 ;  /* 0x0280083b1000e5a7 */ /* 0x000ee400080c007f */
[----:B---3--:R-:W-:Y:S05]  /*9130*/  @!P6 BRA `(.L_x_23) ;  /* 0xfffffffc00f0e947 */ /* 0x008fea000383ffff */
[----:B------:R-:W-:Y:S05]  /*9140*/  BRA `(.L_x_78) ;  /* 0xffffff9800947947 */ /* 0x000fea000383ffff */
.L_x_25:
[----:B--2---:R2:W3:Y:S02]  /*9150*/  SYNCS.PHASECHK.TRANS64.TRYWAIT P1, [R6+URZ+0x28000], R3 ;  /* 0x02800003060075a7 */ /* 0x0044e4000802017f */
[----:B---3--:R-:W-:Y:S05]  /*9160*/  @!P1 NANOSLEEP.SYNCS 0x989680 ;  /* 0x009896800000995d */ /* 0x008fea0003900000 */
[----:B------:R-:W3:Y:S02]  /*9170*/  @!P1 SYNCS.PHASECHK.TRANS64 P1, [R6+URZ+0x28000], R3 ;  /* 0x02800003060095a7 */ /* 0x000ee4000802007f */
[----:B---3--:R-:W-:Y:S05]  /*9180*/  @!P1 BRA `(.L_x_25) ;  /* 0xfffffffc00f09947 */ /* 0x008fea000383ffff */
[----:B------:R-:W-:Y:S05]  /*9190*/  BRA `(.L_x_79) ;  /* 0xffffffa400687947 */ /* 0x000fea000383ffff */
.L_x_28:
[----:B-1----:R1:W2:Y:S02]  /*91a0*/  SYNCS.PHASECHK.TRANS64.TRYWAIT P2, [R3+URZ+0x28020], R6 ;  /* 0x02802006030075a7 */ /* 0x0022a4000804017f */
[----:B--2---:R-:W-:Y:S05]  /*91b0*/  @!P2 NANOSLEEP.SYNCS 0x989680 ;  /* 0x009896800000a95d */ /* 0x004fea0003900000 */
[----:B------:R-:W2:Y:S02]  /*91c0*/  @!P2 SYNCS.PHASECHK.TRANS64 P2, [R3+URZ+0x28020], R6 ;  /* 0x028020060300a5a7 */ /* 0x000ea4000804007f */
[----:B--2---:R-:W-:Y:S05]  /*91d0*/  @!P2 BRA `(.L_x_28) ;  /* 0xfffffffc00f0a947 */ /* 0x004fea000383ffff */
[----:B------:R-:W-:Y:S05]  /*91e0*/  BRA `(.L_x_80) ;  /* 0xffffffac00947947 */ /* 0x000fea000383ffff */
.L_x_31:
[----:B-1----:R1:W2:Y:S02]  /*91f0*/  SYNCS.PHASECHK.TRANS64.TRYWAIT P4, [R210+URZ+0x28000], R201 ;  /* 0x028000c9d20075a7 */ /* 0x0022a4000808017f */
[----:B--2---:R-:W-:Y:S05]  /*9200*/  @!P4 NANOSLEEP.SYNCS 0x989680 ;  /* 0x009896800000c95d */ /* 0x004fea0003900000 */
[----:B------:R-:W2:Y:S02]  /*9210*/  @!P4 SYNCS.PHASECHK.TRANS64 P4, [R210+URZ+0x28000], R201 ;  /* 0x028000c9d200c5a7 */ /* 0x000ea4000808007f */
[----:B--2---:R-:W-:Y:S05]  /*9220*/  @!P4 BRA `(.L_x_31) ;  /* 0xfffffffc00f0c947 */ /* 0x004fea000383ffff */
[----:B------:R-:W-:Y:S05]  /*9230*/  BRA `(.L_x_81) ;  /* 0xffffffb400687947 */ /* 0x000fea000383ffff */
.L_x_35:
[----:B-1----:R1:W2:Y:S02]  /*9240*/  SYNCS.PHASECHK.TRANS64.TRYWAIT P1, [R152+URZ+0x28020], R153 ;  /* 0x02802099980075a7 */ /* 0x0022a4000802017f */
[----:B--2---:R-:W-:Y:S05]  /*9250*/  @!P1 NANOSLEEP.SYNCS 0x989680 ;  /* 0x009896800000995d */ /* 0x004fea0003900000 */
[----:B------:R-:W2:Y:S02]  /*9260*/  @!P1 SYNCS.PHASECHK.TRANS64 P1, [R152+URZ+0x28020], R153 ;  /* 0x02802099980095a7 */ /* 0x000ea4000802007f */
[----:B--2---:R-:W-:Y:S05]  /*9270*/  @!P1 BRA `(.L_x_35) ;  /* 0xfffffffc00f09947 */ /* 0x004fea000383ffff */
[----:B------:R-:W-:Y:S05]  /*9280*/  BRA `(.L_x_82) ;  /* 0xffffffcc003c7947 */ /* 0x000fea000383ffff */
        .weak           $__internal_0_$__cuda_sm20_rcp_rn_f32_slowpath
        .type           $__internal_0_$__cuda_sm20_rcp_rn_f32_slowpath,@function
        .size           $__internal_0_$__cuda_sm20_rcp_rn_f32_slowpath,(.L_x_88 - $__internal_0_$__cuda_sm20_rcp_rn_f32_slowpath)
$__internal_0_$__cuda_sm20_rcp_rn_f32_slowpath:
[----:B------:R-:W-:Y:S01]  /*9290*/  SHF.L.U32 R0, R2, 0x1, RZ ;  /* 0x0000000102007819 */ /* 0x000fe200000006ff */
[----:B------:R-:W-:Y:S03]  /*92a0*/  BSSY B2, `(.L_x_83) ;  /* 0x0000030000027945 */ /* 0x000fe60003800000 */
[----:B------:R-:W-:-:S04]  /*92b0*/  SHF.R.U32.HI R159, RZ, 0x18, R0 ;  /* 0x00000018ff9f7819 */ /* 0x000fc80000011600 */
[----:B------:R-:W-:-:S13]  /*92c0*/  ISETP.NE.U32.AND P0, PT, R159, RZ, PT ;  /* 0x000000ff9f00720c */ /* 0x000fda0003f05070 */
[----:B------:R-:W-:Y:S05]  /*92d0*/  @P0 BRA `(.L_x_84) ;  /* 0x0000000000280947 */ /* 0x000fea0003800000 */
[----:B------:R-:W-:-:S04]  /*92e0*/  SHF.L.U32 R0, R2, 0x1, RZ ;  /* 0x0000000102007819 */ /* 0x000fc800000006ff */
[----:B------:R-:W-:-:S13]  /*92f0*/  ISETP.NE.AND P0, PT, R0, RZ, PT ;  /* 0x000000ff0000720c */ /* 0x000fda0003f05270 */
[----:B------:R-:W-:Y:S01]  /*9300*/  @P0 FFMA R154, R2, 1.84467440737095516160e+19, RZ ;  /* 0x5f800000029a0823 */ /* 0x000fe200000000ff */
[----:B------:R-:W-:Y:S08]  /*9310*/  @!P0 MUFU.RCP R5, R2 ;  /* 0x0000000200058308 */ /* 0x000ff00000001000 */
[----:B------:R-:W1:Y:S02]  /*9320*/  @P0 MUFU.RCP R155, R154 ;  /* 0x0000009a009b0308 */ /* 0x000e640000001000 */
[----:B-1----:R-:W-:-:S04]  /*9330*/  @P0 FFMA R0, R154, R155, -1 ;  /* 0xbf8000009a000423 */ /* 0x002fc8000000009b */
[----:B------:R-:W-:-:S04]  /*9340*/  @P0 FADD.FTZ R0, -R0, -RZ ;  /* 0x800000ff00000221 */ /* 0x000fc80000010100 */
[----:B------:R-:W-:-:S04]  /*9350*/  @P0 FFMA R0, R155, R0, R155 ;  /* 0x000000009b000223 */ /* 0x000fc8000000009b */
[----:B------:R-:W-:Y:S01]  /*9360*/  @P0 FFMA R5, R0, 1.84467440737095516160e+19, RZ ;  /* 0x5f80000000050823 */ /* 0x000fe200000000ff */
[----:B------:R-:W-:Y:S06]  /*9370*/  BRA `(.L_x_85) ;  /* 0x0000000000887947 */ /* 0x000fec0003800000 */
.L_x_84:
[----:B------:R-:W-:-:S04]  /*9380*/  IADD3 R161, R159, -0xfd, RZ ;  /* 0xffffff039fa17810 */ /* 0x000fc80007ffe0ff */
[----:B------:R-:W-:-:S13]  /*9390*/  ISETP.GT.U32.AND P0, PT, R161, 0x1, PT ;  /* 0x00000001a100780c */ /* 0x000fda0003f04070 */
[----:B------:R-:W-:Y:S05]  /*93a0*/  @P0 BRA `(.L_x_86) ;  /* 0x0000000000780947 */ /* 0x000fea0003800000 */
[----:B------:R-:W-:Y:S02]  /*93b0*/  LOP3.LUT R0, R2, 0x7fffff, RZ, 0xc0, !PT ;  /* 0x007fffff02007812 */ /* 0x000fe400078ec0ff */
[----:B------:R-:W-:Y:S02]  /*93c0*/  MOV R156, 0x3 ;  /* 0x00000003009c7802 */ /* 0x000fe40000000f00 */
[----:B------:R-:W-:Y:S02]  /*93d0*/  LOP3.LUT R0, R0, 0x3f800000, RZ, 0xfc, !PT ;  /* 0x3f80000000007812 */ /* 0x000fe400078efcff */
[----:B------:R-:W-:Y:S02]  /*93e0*/  SHF.L.U32 R156, R156, R161, RZ ;  /* 0x000000a19c9c7219 */ /* 0x000fe400000006ff */
[----:B------:R-:W1:Y:S02]  /*93f0*/  MUFU.RCP R5, R0 ;  /* 0x0000000000057308 */ /* 0x000e640000001000 */
[----:B-1----:R-:W-:-:S04]  /*9400*/  FFMA R154, R0, R5, -1 ;  /* 0xbf800000009a7423 */ /* 0x002fc80000000005 */
[----:B------:R-:W-:-:S04]  /*9410*/  FADD.FTZ R154, -R154, -RZ ;  /* 0x800000ff9a9a7221 */ /* 0x000fc80000010100 */
[CCC-:B------:R-:W-:Y:S01]  /*9420*/  FFMA.RM R155, R5.reuse, R154.reuse, R5.reuse ;  /* 0x0000009a059b7223 */ /* 0x1c0fe20000004005 */
[----:B------:R-:W-:-:S04]  /*9430*/  FFMA.RP R154, R5, R154, R5 ;  /* 0x0000009a059a7223 */ /* 0x000fc80000008005 */
[C---:B------:R-:W-:Y:S02]  /*9440*/  LOP3.LUT R5, R155.reuse, 0x7fffff, RZ, 0xc0, !PT ;  /* 0x007fffff9b057812 */ /* 0x040fe400078ec0ff */
[----:B------:R-:W-:Y:S02]  /*9450*/  FSETP.NEU.FTZ.AND P0, PT, R155, R154, PT ;  /* 0x0000009a9b00720b */ /* 0x000fe40003f1d000 */
[----:B------:R-:W-:Y:S02]  /*9460*/  LOP3.LUT R5, R5, 0x800000, RZ, 0xfc, !PT ;  /* 0x0080000005057812 */ /* 0x000fe400078efcff */
[----:B------:R-:W-:Y:S02]  /*9470*/  SEL R154, RZ, 0xffffffff, !P0 ;  /* 0xffffffffff9a7807 */ /* 0x000fe40004000000 */
[----:B------:R-:W-:Y:S02]  /*9480*/  LOP3.LUT R156, R156, R5, RZ, 0xc0, !PT ;  /* 0x000000059c9c7212 */ /* 0x000fe400078ec0ff */
[----:B------:R-:W-:-:S02]  /*9490*/  IADD3 R154, -R154, RZ, RZ ;  /* 0x000000ff9a9a7210 */ /* 0x000fc40007ffe1ff */
[-C--:B------:R-:W-:Y:S02]  /*94a0*/  SHF.R.U32.HI R156, RZ, R161.reuse, R156 ;  /* 0x000000a1ff9c7219 */ /* 0x080fe4000001169c */
[----:B------:R-:W-:Y:S02]  /*94b0*/  LOP3.LUT P1, RZ, R154, R161, R5, 0xf8, !PT ;  /* 0x000000a19aff7212 */ /* 0x000fe4000782f805 */
[C---:B------:R-:W-:Y:S02]  /*94c0*/  LOP3.LUT P0, RZ, R156.reuse, 0x1, RZ, 0xc0, !PT ;  /* 0x000000019cff7812 */ /* 0x040fe4000780c0ff */
[----:B------:R-:W-:-:S04]  /*94d0*/  LOP3.LUT P2, RZ, R156, 0x2, RZ, 0xc0, !PT ;  /* 0x000000029cff7812 */ /* 0x000fc8000784c0ff */
[----:B------:R-:W-:Y:S02]  /*94e0*/  PLOP3.LUT P0, PT, P0, P1, P2, 0xe0, 0x0 ;  /* 0x000000000000781c */ /* 0x000fe40000703c20 */
[----:B------:R-:W-:Y:S02]  /*94f0*/  LOP3.LUT P1, RZ, R2, 0x7fffff, RZ, 0xc0, !PT ;  /* 0x007fffff02ff7812 */ /* 0x000fe4000782c0ff */
[----:B------:R-:W-:-:S04]  /*9500*/  SEL R0, RZ, 0x1, !P0 ;  /* 0x00000001ff007807 */ /* 0x000fc80004000000 */
[----:B------:R-:W-:-:S04]  /*9510*/  IADD3 R0, -R0, RZ, RZ ;  /* 0x000000ff00007210 */ /* 0x000fc80007ffe1ff */
[----:B------:R-:W-:Y:S02]  /*9520*/  ISETP.GE.AND P0, PT, R0, RZ, PT ;  /* 0x000000ff0000720c */ /* 0x000fe40003f06270 */
[----:B------:R-:W-:-:S04]  /*9530*/  IADD3 R0, R159, -0xfc, RZ ;  /* 0xffffff049f007810 */ /* 0x000fc80007ffe0ff */
[----:B------:R-:W-:-:S07]  /*9540*/  SHF.R.U32.HI R5, RZ, R0, R5 ;  /* 0x00000000ff057219 */ /* 0x000fce0000011605 */
[----:B------:R-:W-:-:S04]  /*9550*/  @!P0 IADD3 R5, R5, 0x1, RZ ;  /* 0x0000000105058810 */ /* 0x000fc80007ffe0ff */
[----:B------:R-:W-:-:S04]  /*9560*/  @!P1 SHF.L.U32 R5, R5, 0x1, RZ ;  /* 0x0000000105059819 */ /* 0x000fc800000006ff */
[----:B------:R-:W-:Y:S01]  /*9570*/  LOP3.LUT R5, R5, 0x80000000, R2, 0xf8, !PT ;  /* 0x8000000005057812 */ /* 0x000fe200078ef802 */
[----:B------:R-:W-:Y:S06]  /*9580*/  BRA `(.L_x_85) ;  /* 0x0000000000047947 */ /* 0x000fec0003800000 */
.L_x_86:
[----:B------:R1:W2:Y:S02]  /*9590*/  MUFU.RCP R5, R2 ;  /* 0x0000000200057308 */ /* 0x0002a40000001000 */
.L_x_85:
[----:B------:R-:W-:Y:S05]  /*95a0*/  BSYNC B2 ;  /* 0x0000000000027941 */ /* 0x000fea0003800000 */
.L_x_83:
[----:B--2---:R-:W-:Y:S02]  /*95b0*/  MOV R0, R5 ;  /* 0x0000000500007202 */ /* 0x004fe40000000f00 */
[----:B------:R-:W-:-:S04]  /*95c0*/  MOV R5, 0x0 ;  /* 0x0000000000057802 */ /* 0x000fc80000000f00 */
[----:B-1----:R-:W-:Y:S05]  /*95d0*/  RET.REL.NODEC R4 `(_ZN7cutlass13device_kernelINS_4fmha6kernel13FmhaKernelTmaINS1_10collective15FmhaMainloopTmaINS_10bfloat16_tEfN4cute5tupleIJNS7_1CILi64EEESA_NS9_ILi256EEEEEENS4_13DefaultFusionEJEEENS4_15FmhaFwdEpilogueIS6_fNS8_IJSA_SB_SA_EEEEEJEEEEEvNT_6ParamsE) ;  /* 0xffffff6804887950 */ /* 0x002fea0003c3ffff */
.L_x_87:
[----:B------:R-:W-:-:S00]  /*95e0*/  BRA `(.L_x_87) ;  /* 0xfffffffc00fc7947 */ /* 0x000fc0000383ffff */
[----:B------:R-:W-:-:S00]  /*95f0*/  NOP ;  /* 0x0000000000007918 */ /* 0x000fc00000000000 */
        /* <DEDUP_REMOVED lines=8> */
.L_x_88:


//--------------------- .nv.global.init           --------------------------
	.section	.nv.global.init,"aw",@progbits
.nv.global.init:
	.type		$str$23,@object
	.size		$str$23,($str$24 - $str$23)
$str$23:
        /*0000*/ 	.byte	0x28, 0x61, 0x64, 0x64, 0x72, 0x65, 0x73, 0x73, 0x20, 0x26, 0x20, 0x6d, 0x61, 0x73, 0x6b, 0x29
        /*0010*/ 	.byte	0x20, 0x3d, 0x3d, 0x20, 0x30, 0x00
	.type		$str$24,@object
	.size		$str$24,(__unnamed_1 - $str$24)
$str$24:
        /*0016*/ 	.byte	0x2f, 0x74, 0x6d, 0x70, 0x2f, 0x63, 0x75, 0x74, 0x6c, 0x61, 0x73, 0x73, 0x5f, 0x73, 0x77, 0x65
        /*0026*/ 	.byte	0x65, 0x70, 0x5f, 0x73, 0x72, 0x63, 0x2f, 0x69, 0x6e, 0x63, 0x6c, 0x75, 0x64, 0x65, 0x2f, 0x63
        /*0036*/ 	.byte	0x75, 0x74, 0x65, 0x2f, 0x70, 0x6f, 0x69, 0x6e, 0x74, 0x65, 0x72, 0x5f, 0x66, 0x6c, 0x61, 0x67
        /*0046*/ 	.byte	0x67, 0x65, 0x64, 0x2e, 0x68, 0x70, 0x70, 0x00
	.type		__unnamed_1,@object
	.size		__unnamed_1,(__unnamed_2 - __unnamed_1)
__unnamed_1:
        /*004e*/ 	.byte	0x61, 0x75, 0x74, 0x6f, 0x20, 0x63, 0x75, 0x74, 0x65, 0x3a, 0x3a, 0x61, 0x73, 0x5f, 0x70, 0x6f
        /* <DEDUP_REMOVED lines=27> */
        /*020e*/ 	.byte	0x32, 0x30, 0x34, 0x38, 0x3e, 0x3e, 0x3e, 0x3e, 0x3e, 0x5d, 0x00
	.type		__unnamed_2,@object
	.size		__unnamed_2,(.L_1 - __unnamed_2)
__unnamed_2:
        /* <DEDUP_REMOVED lines=29> */
.L_1:


//--------------------- .nv.shared._ZN7cutlass13device_kernelINS_4fmha6kernel13FmhaKernelTmaINS1_10collective15FmhaMainloopTmaINS_10bfloat16_tEfN4cute5tupleIJNS7_1CILi64EEESA_NS9_ILi256EEEEEENS4_13DefaultFusionEJEEENS4_15FmhaFwdEpilogueIS6_fNS8_IJSA_SB_SA_EEEEEJEEEEEvNT_6ParamsE --------------------------
	.section	.nv.shared._ZN7cutlass13device_kernelINS_4fmha6kernel13FmhaKernelTmaINS1_10collective15FmhaMainloopTmaINS_10bfloat16_tEfN4cute5tupleIJNS7_1CILi64EEESA_NS9_ILi256EEEEEENS4_13DefaultFusionEJEEENS4_15FmhaFwdEpilogueIS6_fNS8_IJSA_SB_SA_EEEEEJEEEEEvNT_6ParamsE,"aw",@nobits
	.sectionflags	@""
	.align	16
	.zero		1024


//--------------------- .nv.shared.reserved.0     --------------------------
	.section	.nv.shared.reserved.0,"aw",@nobits
	.weak		__nv_reservedSMEM_offset_0_alias
	.size		__nv_reservedSMEM_offset_0_alias, 0, 0
	.other		__nv_reservedSMEM_offset_0_alias,@"STO_CUDA_RESERVED_SHARED STV_DEFAULT"
__nv_reservedSMEM_offset_0_alias:
	.zero		0


//--------------------- .nv.global                --------------------------
	.section	.nv.global,"aw",@nobits
.nv.global:
	.type		_ZN39_INTERNAL_042bff83_4_k_cu_f217104e_27684cute1_E,@object
	.size		_ZN39_INTERNAL_042bff83_4_k_cu_f217104e_27684cute1_E,(_ZN39_INTERNAL_042bff83_4_k_cu_f217104e_27684cuda3std3__45__cpo6cbeginE - _ZN39_INTERNAL_042bff83_4_k_cu_f217104e_27684cute1_E)
_ZN39_INTERNAL_042bff83_4_k_cu_f217104e_27684cute1_E:
	.zero		1
	.type		_ZN39_INTERNAL_042bff83_4_k_cu_f217104e_27684cuda3std3__45__cpo6cbeginE,@object
	.size		_ZN39_INTERNAL_042bff83_4_k_cu_f217104e_27684cuda3std3__45__cpo6cbeginE,(_ZN39_INTERNAL_042bff83_4_k_cu_f217104e_27684cuda3std3__48in_placeE - _ZN39_INTERNAL_042bff83_4_k_cu_f217104e_27684cuda3std3__45__cpo6cbeginE)
_ZN39_INTERNAL_042bff83_4_k_cu_f217104e_27684cuda3std3__45__cpo6cbeginE:
	.zero		1
	.type		_ZN39_INTERNAL_042bff83_4_k_cu_f217104e_27684cuda3std3__48in_placeE,@object
	.size		_ZN39_INTERNAL_042bff83_4_k_cu_f217104e_27684cuda3std3__48in_placeE,(_ZN39_INTERNAL_042bff83_4_k_cu_f217104e_27684cuda3std6ranges3__45__cpo9iter_moveE - _ZN39_INTERNAL_042bff83_4_k_cu_f217104e_27684cuda3std3__48in_placeE)
_ZN39_INTERNAL_042bff83_4_k_cu_f217104e_27684cuda3std3__48in_placeE:
	.zero		1
	.type		_ZN39_INTERNAL_042bff83_4_k_cu_f217104e_27684cuda3std6ranges3__45__cpo9iter_moveE,@object
	.size		_ZN39_INTERNAL_042bff83_4_k_cu_f217104e_27684cuda3std6ranges3__45__cpo9iter_moveE,(_ZN39_INTERNAL_042bff83_4_k_cu_f217104e_27684cuda3std3__45__cpo5beginE - _ZN39_INTERNAL_042bff83_4_k_cu_f217104e_27684cuda3std6ranges3__45__cpo9iter_moveE)
_ZN39_INTERNAL_042bff83_4_k_cu_f217104e_27684cuda3std6ranges3__45__cpo9iter_moveE:
	.zero		1
	.type		_ZN39_INTERNAL_042bff83_4_k_cu_f217104e_27684cuda3std3__45__cpo5beginE,@object
	.size		_ZN39_INTERNAL_042bff83_4_k_cu_f217104e_27684cuda3std3__45__cpo5beginE,(_ZN39_INTERNAL_042bff83_4_k_cu_f217104e_27684cuda3std3__441_GLOBAL__N__042bff83_4_k_cu_f217104e_27686ignoreE - _ZN39_INTERNAL_042bff83_4_k_cu_f217104e_27684cuda3std3__45__cpo5beginE)
_ZN39_INTERNAL_042bff83_4_k_cu_f217104e_27684cuda3std3__45__cpo5beginE:
	.zero		1
	.type		_ZN39_INTERNAL_042bff83_4_k_cu_f217104e_27684cuda3std3__441_GLOBAL__N__042bff83_4_k_cu_f217104e_27686ignoreE,@object
	.size		_ZN39_INTERNAL_042bff83_4_k_cu_f217104e_27684cuda3std3__441_GLOBAL__N__042bff83_4_k_cu_f217104e_27686ignoreE,(_ZN39_INTERNAL_042bff83_4_k_cu_f217104e_27684cute7productE - _ZN39_INTERNAL_042bff83_4_k_cu_f217104e_27684cuda3std3__441_GLOBAL__N__042bff83_4_k_cu_f217104e_27686ignoreE)
_ZN39_INTERNAL_042bff83_4_k_cu_f217104e_27684cuda3std3__441_GLOBAL__N__042bff83_4_k_cu_f217104e_27686ignoreE:
	.zero		1
	.type		_ZN39_INTERNAL_042bff83_4_k_cu_f217104e_27684cute7productE,@object
	.size		_ZN39_INTERNAL_042bff83_4_k_cu_f217104e_27684cute7productE,(_ZN39_INTERNAL_042bff83_4_k_cu_f217104e_27684cuda3std3__45__cpo3endE - _ZN39_INTERNAL_042bff83_4_k_cu_f217104e_27684cute7productE)
_ZN39_INTERNAL_042bff83_4_k_cu_f217104e_27684cute7productE:
	.zero		1
	.type		_ZN39_INTERNAL_042bff83_4_k_cu_f217104e_27684cuda3std3__45__cpo3endE,@object
	.size		_ZN39_INTERNAL_042bff83_4_k_cu_f217104e_27684cuda3std3__45__cpo3endE,(_ZN39_INTERNAL_042bff83_4_k_cu_f217104e_27684cuda3std3__419piecewise_constructE - _ZN39_INTERNAL_042bff83_4_k_cu_f217104e_27684cuda3std3__45__cpo3endE)
_ZN39_INTERNAL_042bff83_4_k_cu_f217104e_27684cuda3std3__45__cpo3endE:
	.zero		1
	.type		_ZN39_INTERNAL_042bff83_4_k_cu_f217104e_27684cuda3std3__419piecewise_constructE,@object
	.size		_ZN39_INTERNAL_042bff83_4_k_cu_f217104e_27684cuda3std3__419piecewise_constructE,(_ZN39_INTERNAL_042bff83_4_k_cu_f217104e_27684cuda3std3__45__cpo4cendE - _ZN39_INTERNAL_042bff83_4_k_cu_f217104e_27684cuda3std3__419piecewise_constructE)
_ZN39_INTERNAL_042bff83_4_k_cu_f217104e_27684cuda3std3__419piecewise_constructE:
	.zero		1
	.type		_ZN39_INTERNAL_042bff83_4_k_cu_f217104e_27684cuda3std3__45__cpo4cendE,@object
	.size		_ZN39_INTERNAL_042bff83_4_k_cu_f217104e_27684cuda3std3__45__cpo4cendE,(_ZN39_INTERNAL_042bff83_4_k_cu_f217104e_27684cuda3std6ranges3__45__cpo4swapE - _ZN39_INTERNAL_042bff83_4_k_cu_f217104e_27684cuda3std3__45__cpo4cendE)
_ZN39_INTERNAL_042bff83_4_k_cu_f217104e_27684cuda3std3__45__cpo4cendE:
	.zero		1
	.type		_ZN39_INTERNAL_042bff83_4_k_cu_f217104e_27684cuda3std6ranges3__45__cpo4swapE,@object
	.size		_ZN39_INTERNAL_042bff83_4_k_cu_f217104e_27684cuda3std6ranges3__45__cpo4swapE,(.L_9 - _ZN39_INTERNAL_042bff83_4_k_cu_f217104e_27684cuda3std6ranges3__45__cpo4swapE)
_ZN39_INTERNAL_042bff83_4_k_cu_f217104e_27684cuda3std6ranges3__45__cpo4swapE:
	.zero		1
.L_9:


//--------------------- .nv.constant0._ZN7cutlass13device_kernelINS_4fmha6kernel13FmhaKernelTmaINS1_10collective15FmhaMainloopTmaINS_10bfloat16_tEfN4cute5tupleIJNS7_1CILi64EEESA_NS9_ILi256EEEEEENS4_13DefaultFusionEJEEENS4_15FmhaFwdEpilogueIS6_fNS8_IJSA_SB_SA_EEEEEJEEEEEvNT_6ParamsE --------------------------
	.section	.nv.constant0._ZN7cutlass13device_kernelINS_4fmha6kernel13FmhaKernelTmaINS1_10collective15FmhaMainloopTmaINS_10bfloat16_tEfN4cute5tupleIJNS7_1CILi64EEESA_NS9_ILi256EEEEEENS4_13DefaultFusionEJEEENS4_15FmhaFwdEpilogueIS6_fNS8_IJSA_SB_SA_EEEEEJEEEEEvNT_6ParamsE,"a",@progbits
	.sectionflags	@""
	.align	4
.nv.constant0._ZN7cutlass13device_kernelINS_4fmha6kernel13FmhaKernelTmaINS1_10collective15FmhaMainloopTmaINS_10bfloat16_tEfN4cute5tupleIJNS7_1CILi64EEESA_NS9_ILi256EEEEEENS4_13DefaultFusionEJEEENS4_15FmhaFwdEpilogueIS6_fNS8_IJSA_SB_SA_EEEEEJEEEEEvNT_6ParamsE:
	.zero		2688


//--------------------- SYMBOLS --------------------------

	.type		.nv.reservedSmem.offset0,@object
	.size		.nv.reservedSmem.offset0,0x4
	.type		__assertfail,@function
